	.target	sm_90a

	.elftype	@"ET_EXEC"


//--------------------- .note.nv.tkinfo           --------------------------
	.section	.note.nv.tkinfo,"",@"SHT_NOTE"
	.sectionflags	@"SHF_NOTE_NV_TKINFO"
	.tkinfo
        /*0018*/ 	.word	0x00000002
        /*0030*/ 	.string	""
        /*0030*/ 	.string	"ptxas"
        /*0030*/ 	.string	"Cuda compilation tools, release 13.0, V13.0.88"
        /*0030*/ 	.string	"Build cuda_13.0.r13.0/compiler.36424714_0"
        /*0030*/ 	.string	"-arch sm_90a -m 64 "



//--------------------- .note.nv.cuinfo           --------------------------
	.section	.note.nv.cuinfo,"",@"SHT_NOTE"
	.sectionflags	@"SHF_NOTE_NV_CUINFO"
        /*0018*/ 	.short	0x0002
        /*001a*/ 	.short	0x005a
        /*001c*/ 	.short	0x0082
	.zero		2


//--------------------- .nv.info                  --------------------------
	.section	.nv.info,"",@"SHT_CUDA_INFO"
	.align	4


	//----- nvinfo : EIATTR_REGCOUNT
	.align		4
        /*0000*/ 	.byte	0x04, 0x2f
        /*0002*/ 	.short	(.L_17 - .L_16)
	.align		4
.L_16:
        /*0004*/ 	.word	index@(_ZN7cutlass13device_kernelINS_4gemm6kernel13GemmUniversalIN4cute5tupleIJiiiiEEENS1_10collective13CollectiveMmaINS1_39MainloopSm90TmaGmmaRmemAWarpSpecializedILi4ENS5_IJNS4_1CILi1EEESB_SB_EEENS1_35KernelTmaWarpSpecializedCooperativeEEENS5_IJNSA_ILi128EEENSA_ILi256EEENSA_ILi32EEEEEEfNS5_IJSB_llEEEfSJ_NS4_8TiledMMAINS4_8MMA_AtomIJNS4_4SM904GMMA30MMA_64x256x8_F32TF32TF32_RS_TNILNSN_7ScaleInE1ELSP_1EEEEEENS4_6LayoutINS5_IJNSA_ILi2EEESB_SB_EEENS5_IJSB_NSA_ILi0EEESV_EEEEENS5_IJNS4_10UnderscoreESY_SY_EEEEENS4_13SM90_TMA_LOADENS4_14ComposedLayoutINS4_7SwizzleILi1ELi4ELi3EEENS4_18smem_ptr_flag_bitsILi32EEENSS_INS5_IJNSA_ILi8EEES17_EEENS5_IJSB_S17_EEEEEEENS4_9Copy_AtomIJNS4_39AutoVectorizingCopyWithAssumedAlignmentILi128EEEfEEENS4_8identityES11_S1B_vS1G_EENS_8epilogue10collective6detail29Sm90TmaWarpSpecializedAdapterINS1J_15DefaultEpilogueINS_10tfloat32_tENS5_IJlSB_lEEES1O_NS1I_6thread17LinearCombinationIS1N_Li1EffLNS1P_9ScaleType4KindE0ELNS_15FloatRoundStyleE2ES1N_EENS1_15EpilogueDefaultEEEEEvvEEEEvNT_6ParamsE)
        /*0008*/ 	.word	0x000000a8


	//----- nvinfo : EIATTR_FRAME_SIZE
	.align		4
.L_17:
        /*000c*/ 	.byte	0x04, 0x11
        /*000e*/ 	.short	(.L_19 - .L_18)
	.align		4
.L_18:
        /*0010*/ 	.word	index@(_ZN7cutlass13device_kernelINS_4gemm6kernel13GemmUniversalIN4cute5tupleIJiiiiEEENS1_10collective13CollectiveMmaINS1_39MainloopSm90TmaGmmaRmemAWarpSpecializedILi4ENS5_IJNS4_1CILi1EEESB_SB_EEENS1_35KernelTmaWarpSpecializedCooperativeEEENS5_IJNSA_ILi128EEENSA_ILi256EEENSA_ILi32EEEEEEfNS5_IJSB_llEEEfSJ_NS4_8TiledMMAINS4_8MMA_AtomIJNS4_4SM904GMMA30MMA_64x256x8_F32TF32TF32_RS_TNILNSN_7ScaleInE1ELSP_1EEEEEENS4_6LayoutINS5_IJNSA_ILi2EEESB_SB_EEENS5_IJSB_NSA_ILi0EEESV_EEEEENS5_IJNS4_10UnderscoreESY_SY_EEEEENS4_13SM90_TMA_LOADENS4_14ComposedLayoutINS4_7SwizzleILi1ELi4ELi3EEENS4_18smem_ptr_flag_bitsILi32EEENSS_INS5_IJNSA_ILi8EEES17_EEENS5_IJSB_S17_EEEEEEENS4_9Copy_AtomIJNS4_39AutoVectorizingCopyWithAssumedAlignmentILi128EEEfEEENS4_8identityES11_S1B_vS1G_EENS_8epilogue10collective6detail29Sm90TmaWarpSpecializedAdapterINS1J_15DefaultEpilogueINS_10tfloat32_tENS5_IJlSB_lEEES1O_NS1I_6thread17LinearCombinationIS1N_Li1EffLNS1P_9ScaleType4KindE0ELNS_15FloatRoundStyleE2ES1N_EENS1_15EpilogueDefaultEEEEEvvEEEEvNT_6ParamsE)
        /*0014*/ 	.word	0x00000090


	//----- nvinfo : EIATTR_MIN_STACK_SIZE
	.align		4
.L_19:
        /*0018*/ 	.byte	0x04, 0x12
        /*001a*/ 	.short	(.L_21 - .L_20)
	.align		4
.L_20:
        /*001c*/ 	.word	index@(_ZN7cutlass13device_kernelINS_4gemm6kernel13GemmUniversalIN4cute5tupleIJiiiiEEENS1_10collective13CollectiveMmaINS1_39MainloopSm90TmaGmmaRmemAWarpSpecializedILi4ENS5_IJNS4_1CILi1EEESB_SB_EEENS1_35KernelTmaWarpSpecializedCooperativeEEENS5_IJNSA_ILi128EEENSA_ILi256EEENSA_ILi32EEEEEEfNS5_IJSB_llEEEfSJ_NS4_8TiledMMAINS4_8MMA_AtomIJNS4_4SM904GMMA30MMA_64x256x8_F32TF32TF32_RS_TNILNSN_7ScaleInE1ELSP_1EEEEEENS4_6LayoutINS5_IJNSA_ILi2EEESB_SB_EEENS5_IJSB_NSA_ILi0EEESV_EEEEENS5_IJNS4_10UnderscoreESY_SY_EEEEENS4_13SM90_TMA_LOADENS4_14ComposedLayoutINS4_7SwizzleILi1ELi4ELi3EEENS4_18smem_ptr_flag_bitsILi32EEENSS_INS5_IJNSA_ILi8EEES17_EEENS5_IJSB_S17_EEEEEEENS4_9Copy_AtomIJNS4_39AutoVectorizingCopyWithAssumedAlignmentILi128EEEfEEENS4_8identityES11_S1B_vS1G_EENS_8epilogue10collective6detail29Sm90TmaWarpSpecializedAdapterINS1J_15DefaultEpilogueINS_10tfloat32_tENS5_IJlSB_lEEES1O_NS1I_6thread17LinearCombinationIS1N_Li1EffLNS1P_9ScaleType4KindE0ELNS_15FloatRoundStyleE2ES1N_EENS1_15EpilogueDefaultEEEEEvvEEEEvNT_6ParamsE)
        /*0020*/ 	.word	0x00000090
.L_21:


//--------------------- .nv.compat                --------------------------
	.section	.nv.compat,"",@"SHT_CUDA_COMPAT_INFO"
	.align	4
        /*0000*/ 	.byte	0x02, 0x09, 0x01, 0x00, 0x02, 0x02, 0x04, 0x00, 0x02, 0x05, 0x05, 0x00, 0x03, 0x07, 0x01, 0x01
        /*0010*/ 	.byte	0x02, 0x03, 0x01, 0x00, 0x02, 0x06, 0x01, 0x00, 0x04, 0x0b, 0x08, 0x00, 0x00, 0x00, 0x00, 0x00
        /*0020*/ 	.byte	0x00, 0x00, 0x00, 0x00


//--------------------- .nv.info._ZN7cutlass13device_kernelINS_4gemm6kernel13GemmUniversalIN4cute5tupleIJiiiiEEENS1_10collective13CollectiveMmaINS1_39MainloopSm90TmaGmmaRmemAWarpSpecializedILi4ENS5_IJNS4_1CILi1EEESB_SB_EEENS1_35KernelTmaWarpSpecializedCooperativeEEENS5_IJNSA_ILi128EEENSA_ILi256EEENSA_ILi32EEEEEEfNS5_IJSB_llEEEfSJ_NS4_8TiledMMAINS4_8MMA_AtomIJNS4_4SM904GMMA30MMA_64x256x8_F32TF32TF32_RS_TNILNSN_7ScaleInE1ELSP_1EEEEEENS4_6LayoutINS5_IJNSA_ILi2EEESB_SB_EEENS5_IJSB_NSA_ILi0EEESV_EEEEENS5_IJNS4_10UnderscoreESY_SY_EEEEENS4_13SM90_TMA_LOADENS4_14ComposedLayoutINS4_7SwizzleILi1ELi4ELi3EEENS4_18smem_ptr_flag_bitsILi32EEENSS_INS5_IJNSA_ILi8EEES17_EEENS5_IJSB_S17_EEEEEEENS4_9Copy_AtomIJNS4_39AutoVectorizingCopyWithAssumedAlignmentILi128EEEfEEENS4_8identityES11_S1B_vS1G_EENS_8epilogue10collective6detail29Sm90TmaWarpSpecializedAdapterINS1J_15DefaultEpilogueINS_10tfloat32_tENS5_IJlSB_lEEES1O_NS1I_6thread17LinearCombinationIS1N_Li1EffLNS1P_9ScaleType4KindE0ELNS_15FloatRoundStyleE2ES1N_EENS1_15EpilogueDefaultEEEEEvvEEEEvNT_6ParamsE --------------------------
	.section	.nv.info._ZN7cutlass13device_kernelINS_4gemm6kernel13GemmUniversalIN4cute5tupleIJiiiiEEENS1_10collective13CollectiveMmaINS1_39MainloopSm90TmaGmmaRmemAWarpSpecializedILi4ENS5_IJNS4_1CILi1EEESB_SB_EEENS1_35KernelTmaWarpSpecializedCooperativeEEENS5_IJNSA_ILi128EEENSA_ILi256EEENSA_ILi32EEEEEEfNS5_IJSB_llEEEfSJ_NS4_8TiledMMAINS4_8MMA_AtomIJNS4_4SM904GMMA30MMA_64x256x8_F32TF32TF32_RS_TNILNSN_7ScaleInE1ELSP_1EEEEEENS4_6LayoutINS5_IJNSA_ILi2EEESB_SB_EEENS5_IJSB_NSA_ILi0EEESV_EEEEENS5_IJNS4_10UnderscoreESY_SY_EEEEENS4_13SM90_TMA_LOADENS4_14ComposedLayoutINS4_7SwizzleILi1ELi4ELi3EEENS4_18smem_ptr_flag_bitsILi32EEENSS_INS5_IJNSA_ILi8EEES17_EEENS5_IJSB_S17_EEEEEEENS4_9Copy_AtomIJNS4_39AutoVectorizingCopyWithAssumedAlignmentILi128EEEfEEENS4_8identityES11_S1B_vS1G_EENS_8epilogue10collective6detail29Sm90TmaWarpSpecializedAdapterINS1J_15DefaultEpilogueINS_10tfloat32_tENS5_IJlSB_lEEES1O_NS1I_6thread17LinearCombinationIS1N_Li1EffLNS1P_9ScaleType4KindE0ELNS_15FloatRoundStyleE2ES1N_EENS1_15EpilogueDefaultEEEEEvvEEEEvNT_6ParamsE,"",@"SHT_CUDA_INFO"
	.sectionflags	@""
	.align	4


	//----- nvinfo : EIATTR_CUDA_API_VERSION
	.align		4
        /*0000*/ 	.byte	0x04, 0x37
        /*0002*/ 	.short	(.L_23 - .L_22)
.L_22:
        /*0004*/ 	.word	0x00000082


	//----- nvinfo : EIATTR_KPARAM_INFO
	.align		4
.L_23:
        /*0008*/ 	.byte	0x04, 0x17
        /*000a*/ 	.short	(.L_25 - .L_24)
.L_24:
        /*000c*/ 	.word	0x00000000
        /*0010*/ 	.short	0x0000
        /*0012*/ 	.short	0x0070
        /*0014*/ 	.byte	0x00, 0xf0, 0x01, 0x10


	//----- nvinfo : EIATTR_SPARSE_MMA_MASK
	.align		4
.L_25:
        /*0018*/ 	.byte	0x03, 0x50
        /*001a*/ 	.short	0x0000


	//----- nvinfo : EIATTR_MAXREG_COUNT
	.align		4
        /*001c*/ 	.byte	0x03, 0x1b
        /*001e*/ 	.short	0x00a8


	//----- nvinfo : EIATTR_NUM_BARRIERS
	.align		4
        /*0020*/ 	.byte	0x02, 0x4c
        /*0022*/ 	.byte	0x03
	.zero		1


	//----- nvinfo : EIATTR_EXTERNS
	.align		4
        /*0024*/ 	.byte	0x04, 0x0f
        /*0026*/ 	.short	(.L_27 - .L_26)


	//   ....[0]....
	.align		4
.L_26:
        /*0028*/ 	.word	index@(__assertfail)


	//----- nvinfo : EIATTR_ANNOTATIONS
	.align		4
.L_27:
        /*002c*/ 	.byte	0x04, 0x55
        /*002e*/ 	.short	(.L_29 - .L_28)


	//   ....[0]....
.L_28:
        /*0030*/ 	.word	0x00000001
        /*0034*/ 	.byte	0x90, 0x05, 0x00, 0x00, 0x01, 0x00, 0x00, 0x00, 0xb0, 0x05, 0x00, 0x00, 0x01, 0x00, 0x00, 0x00
        /* <DEDUP_REMOVED lines=51> */
        /*0374*/ 	.byte	0x00, 0xef, 0x00, 0x00


	//----- nvinfo : EIATTR_MERCURY_ISA_VERSION
	.align		4
.L_29:
        /*0378*/ 	.byte	0x03, 0x5f
        /*037a*/ 	.short	0x0101


	//----- nvinfo : EIATTR_INT_WARP_WIDE_INSTR_OFFSETS
	.align		4
        /*037c*/ 	.byte	0x04, 0x31
        /*037e*/ 	.short	(.L_31 - .L_30)


	//   ....[0]....
.L_30:
        /*0380*/ 	.word	0x000003d0


	//   ....[1]....
        /*0384*/ 	.word	0x000003e0


	//   ....[2]....
        /*0388*/ 	.word	0x000004d0


	//----- nvinfo : EIATTR_COOP_GROUP_MASK_REGIDS
	.align		4
.L_31:
        /*038c*/ 	.byte	0x04, 0x29
        /*038e*/ 	.short	(.L_33 - .L_32)


	//   ....[0]....
.L_32:
        /*0390*/ 	.word	0xffffffff


	//   ....[1]....
        /*0394*/ 	.word	0xffffffff


	//   ....[2]....
        /*0398*/ 	.word	0xffffffff


	//   ....[3]....
        /*039c*/ 	.word	0xffffffff


	//   ....[4]....
        /*03a0*/ 	.word	0xffffffff


	//   ....[5]....
        /*03a4*/ 	.word	0xffffffff


	//   ....[6]....
        /*03a8*/ 	.word	0xffffffff


	//   ....[7]....
        /*03ac*/ 	.word	0xffffffff


	//   ....[8]....
        /*03b0*/ 	.word	0xffffffff


	//   ....[9]....
        /*03b4*/ 	.word	0xffffffff


	//   ....[10]....
        /*03b8*/ 	.word	0xffffffff


	//   ....[11]....
        /*03bc*/ 	.word	0xffffffff


	//   ....[12]....
        /*03c0*/ 	.word	0xffffffff


	//   ....[13]....
        /*03c4*/ 	.word	0xffffffff


	//   ....[14]....
        /*03c8*/ 	.word	0xffffffff


	//   ....[15]....
        /*03cc*/ 	.word	0xffffffff


	//   ....[16]....
        /*03d0*/ 	.word	0xffffffff


	//   ....[17]....
        /*03d4*/ 	.word	0xffffffff


	//   ....[18]....
        /*03d8*/ 	.word	0xffffffff


	//   ....[19]....
        /*03dc*/ 	.word	0xffffffff


	//   ....[20]....
        /*03e0*/ 	.word	0xffffffff


	//   ....[21]....
        /*03e4*/ 	.word	0xffffffff


	//   ....[22]....
        /*03e8*/ 	.word	0xffffffff


	//   ....[23]....
        /*03ec*/ 	.word	0xffffffff


	//   ....[24]....
        /*03f0*/ 	.word	0xffffffff


	//   ....[25]....
        /*03f4*/ 	.word	0xffffffff


	//   ....[26]....
        /*03f8*/ 	.word	0xffffffff


	//   ....[27]....
        /*03fc*/ 	.word	0xffffffff


	//   ....[28]....
        /*0400*/ 	.word	0xffffffff


	//   ....[29]....
        /*0404*/ 	.word	0x0500000f


	//   ....[30]....
        /*0408*/ 	.word	0x0500000f


	//   ....[31]....
        /*040c*/ 	.word	0x0500000f


	//   ....[32]....
        /*0410*/ 	.word	0x0500000f


	//   ....[33]....
        /*0414*/ 	.word	0x0500000f


	//   ....[34]....
        /*0418*/ 	.word	0x0500000f


	//   ....[35]....
        /*041c*/ 	.word	0x0500000f


	//   ....[36]....
        /*0420*/ 	.word	0x0500000f


	//   ....[37]....
        /*0424*/ 	.word	0x0500000f


	//   ....[38]....
        /*0428*/ 	.word	0x0500000f


	//   ....[39]....
        /*042c*/ 	.word	0x0500000f


	//   ....[40]....
        /*0430*/ 	.word	0x0500000f


	//   ....[41]....
        /*0434*/ 	.word	0x0500000f


	//   ....[42]....
        /*0438*/ 	.word	0x0500000f


	//   ....[43]....
        /*043c*/ 	.word	0x0500000f


	//   ....[44]....
        /*0440*/ 	.word	0x0500000f


	//   ....[45]....
        /*0444*/ 	.word	0x0500000f


	//----- nvinfo : EIATTR_COOP_GROUP_INSTR_OFFSETS
	.align		4
.L_33:
        /*0448*/ 	.byte	0x04, 0x28
        /*044a*/ 	.short	(.L_35 - .L_34)


	//   ....[0]....
.L_34:
        /*044c*/ 	.word	0x00000070


	//   ....[1]....
        /*0450*/ 	.word	0x00000080


	//   ....[2]....
        /*0454*/ 	.word	0x00000140


	//   ....[3]....
        /*0458*/ 	.word	0x000002d0


	//   ....[4]....
        /*045c*/ 	.word	0x00000fe0


	//   ....[5]....
        /*0460*/ 	.word	0x00001a50


	//   ....[6]....
        /*0464*/ 	.word	0x00001b60


	//   ....[7]....
        /*0468*/ 	.word	0x00001bf0


	//   ....[8]....
        /*046c*/ 	.word	0x00001c80


	//   ....[9]....
        /*0470*/ 	.word	0x00001d10


	//   ....[10]....
        /*0474*/ 	.word	0x00001da0


	//   ....[11]....
        /*0478*/ 	.word	0x00001e30


	//   ....[12]....
        /*047c*/ 	.word	0x00001ec0


	//   ....[13]....
        /*0480*/ 	.word	0x00002510


	//   ....[14]....
        /*0484*/ 	.word	0x000025c0


	//   ....[15]....
        /*0488*/ 	.word	0x00002650


	//   ....[16]....
        /*048c*/ 	.word	0x000026e0


	//   ....[17]....
        /*0490*/ 	.word	0x00002770


	//   ....[18]....
        /*0494*/ 	.word	0x00002800


	//   ....[19]....
        /*0498*/ 	.word	0x00002890


	//   ....[20]....
        /*049c*/ 	.word	0x00002920


	//   ....[21]....
        /*04a0*/ 	.word	0x000030c0


	//   ....[22]....
        /*04a4*/ 	.word	0x000031d0


	//   ....[23]....
        /*04a8*/ 	.word	0x00003260


	//   ....[24]....
        /*04ac*/ 	.word	0x000032f0


	//   ....[25]....
        /*04b0*/ 	.word	0x00003380


	//   ....[26]....
        /*04b4*/ 	.word	0x00003410


	//   ....[27]....
        /*04b8*/ 	.word	0x000034a0


	//   ....[28]....
        /*04bc*/ 	.word	0x00003530


	//   ....[29]....
        /*04c0*/ 	.word	0x0000f1c0


	//   ....[30]....
        /*04c4*/ 	.word	0x0000f300


	//   ....[31]....
        /*04c8*/ 	.word	0x0000f3d0


	//   ....[32]....
        /*04cc*/ 	.word	0x0000f480


	//   ....[33]....
        /*04d0*/ 	.word	0x0000f530


	//   ....[34]....
        /*04d4*/ 	.word	0x0000f5e0


	//   ....[35]....
        /*04d8*/ 	.word	0x0000f690


	//   ....[36]....
        /*04dc*/ 	.word	0x0000f740


	//   ....[37]....
        /*04e0*/ 	.word	0x0000f7f0


	//   ....[38]....
        /*04e4*/ 	.word	0x0000f980


	//   ....[39]....
        /*04e8*/ 	.word	0x0000fa50


	//   ....[40]....
        /*04ec*/ 	.word	0x0000fb00


	//   ....[41]....
        /*04f0*/ 	.word	0x0000fbb0


	//   ....[42]....
        /*04f4*/ 	.word	0x0000fc60


	//   ....[43]....
        /*04f8*/ 	.word	0x0000fd10


	//   ....[44]....
        /*04fc*/ 	.word	0x0000fdc0


	//   ....[45]....
        /*0500*/ 	.word	0x0000fe70


	//----- nvinfo : EIATTR_REG_RECONFIG
	.align		4
.L_35:
        /*0504*/ 	.byte	0x01, 0x54
	.zero		2


	//----- nvinfo : EIATTR_SYSCALL_OFFSETS
	.align		4
        /*0508*/ 	.byte	0x04, 0x46
        /*050a*/ 	.short	(.L_37 - .L_36)


	//   ....[0]....
.L_36:
        /*050c*/ 	.word	0x00001120


	//   ....[1]....
        /*0510*/ 	.word	0x00001250


	//   ....[2]....
        /*0514*/ 	.word	0x00001340


	//   ....[3]....
        /*0518*/ 	.word	0x0000cc50


	//   ....[4]....
        /*051c*/ 	.word	0x0000cd90


	//----- nvinfo : EIATTR_MBARRIER_INSTR_OFFSETS
	.align		4
.L_37:
        /*0520*/ 	.byte	0x04, 0x39
        /*0522*/ 	.short	(.L_39 - .L_38)


	//   ....[0]....
.L_38:
        /*0524*/ 	.word	0x00000240
        /*0528*/ 	.word	0x000000ff
        /*052c*/ 	.word	0x00000000
        /*0530*/ 	.short	0x0100
        /*0532*/ 	.byte	0x08
	.zero		1


	//   ....[1]....
        /*0534*/ 	.word	0x00000250
        /*0538*/ 	.word	0x000000ff
        /*053c*/ 	.word	0x00000020
        /*0540*/ 	.short	0x0100
        /*0542*/ 	.byte	0x08
	.zero		1


	//   ....[2]....
        /*0544*/ 	.word	0x00000260
        /*0548*/ 	.word	0x000000ff
        /*054c*/ 	.word	0x00000008
        /*0550*/ 	.short	0x0100
        /*0552*/ 	.byte	0x08
	.zero		1


	//   ....[3]....
        /*0554*/ 	.word	0x00000270
        /*0558*/ 	.word	0x000000ff
        /*055c*/ 	.word	0x00000028
        /*0560*/ 	.short	0x0100
        /*0562*/ 	.byte	0x08
	.zero		1


	//   ....[4]....
        /*0564*/ 	.word	0x00000280
        /*0568*/ 	.word	0x000000ff
        /*056c*/ 	.word	0x00000010
        /*0570*/ 	.short	0x0100
        /*0572*/ 	.byte	0x08
	.zero		1


	//   ....[5]....
        /*0574*/ 	.word	0x00000290
        /*0578*/ 	.word	0x000000ff
        /*057c*/ 	.word	0x00000030
        /*0580*/ 	.short	0x0100
        /*0582*/ 	.byte	0x08
	.zero		1


	//   ....[6]....
        /*0584*/ 	.word	0x000002a0
        /*0588*/ 	.word	0x000000ff
        /*058c*/ 	.word	0x00000018
        /*0590*/ 	.short	0x0100
        /*0592*/ 	.byte	0x08
	.zero		1


	//   ....[7]....
        /*0594*/ 	.word	0x000002b0
        /*0598*/ 	.word	0x000000ff
        /*059c*/ 	.word	0x00000038
        /*05a0*/ 	.short	0x0100
        /*05a2*/ 	.byte	0x08
	.zero		1


	//   ....[8]....
        /*05a4*/ 	.word	0x00000540
        /*05a8*/ 	.word	0x000000ff
        /*05ac*/ 	.word	0x00000050
        /*05b0*/ 	.short	0x0100
        /*05b2*/ 	.byte	0x06
	.zero		1


	//   ....[9]....
        /*05b4*/ 	.word	0x000005d0
        /*05b8*/ 	.word	0x000000ff
        /*05bc*/ 	.word	0x00000058
        /*05c0*/ 	.short	0x0100
        /*05c2*/ 	.byte	0x06
	.zero		1


	//   ....[10]....
        /*05c4*/ 	.word	0x00001410
        /*05c8*/ 	.word	0x00000003
        /*05cc*/ 	.word	0x00000000
        /*05d0*/ 	.short	0x010a
        /*05d2*/ 	.byte	0x3f
	.zero		1


	//   ....[11]....
        /*05d4*/ 	.word	0x00001450
        /*05d8*/ 	.word	0x00000003
        /*05dc*/ 	.word	0x00000000
        /*05e0*/ 	.short	0x010a
        /*05e2*/ 	.byte	0x3f
	.zero		1


	//   ....[12]....
        /*05e4*/ 	.word	0x000016e0
        /*05e8*/ 	.word	0x00000000
        /*05ec*/ 	.word	0x00000000
        /*05f0*/ 	.short	0x010a
        /*05f2*/ 	.byte	0x3f
	.zero		1


	//   ....[13]....
        /*05f4*/ 	.word	0x000022a0
        /*05f8*/ 	.word	0x00000000
        /*05fc*/ 	.word	0x00000000
        /*0600*/ 	.short	0x010a
        /*0602*/ 	.byte	0x3f
	.zero		1


	//   ....[14]....
        /*0604*/ 	.word	0x00002b50
        /*0608*/ 	.word	0x00000004
        /*060c*/ 	.word	0x00000000
        /*0610*/ 	.short	0x010a
        /*0612*/ 	.byte	0x3f
	.zero		1


	//   ....[15]....
        /*0614*/ 	.word	0x00002da0
        /*0618*/ 	.word	0x00000000
        /*061c*/ 	.word	0x00000000
        /*0620*/ 	.short	0x0101
        /*0622*/ 	.byte	0x3f
	.zero		1


	//   ....[16]....
        /*0624*/ 	.word	0x00002f30
        /*0628*/ 	.word	0x00000004
        /*062c*/ 	.word	0x00000000
        /*0630*/ 	.short	0x010a
        /*0632*/ 	.byte	0x3f
	.zero		1


	//   ....[17]....
        /*0634*/ 	.word	0x000038e0
        /*0638*/ 	.word	0x000000ae
        /*063c*/ 	.word	0x00000000
        /*0640*/ 	.short	0x0101
        /*0642*/ 	.byte	0x3f
	.zero		1


	//   ....[18]....
        /*0644*/ 	.word	0x00003af0
        /*0648*/ 	.word	0x000000ff
        /*064c*/ 	.word	0x00000000
        /*0650*/ 	.short	0x0101
        /*0652*/ 	.byte	0x04
	.zero		1


	//   ....[19]....
        /*0654*/ 	.word	0x0000d270
        /*0658*/ 	.word	0x00000024
        /*065c*/ 	.word	0x00000020
        /*0660*/ 	.short	0x010a
        /*0662*/ 	.byte	0x3f
	.zero		1


	//   ....[20]....
        /*0664*/ 	.word	0x0000e7b0
        /*0668*/ 	.word	0x00000003
        /*066c*/ 	.word	0x00000058
        /*0670*/ 	.short	0x0101
        /*0672*/ 	.byte	0x3f
	.zero		1


	//   ....[21]....
        /*0674*/ 	.word	0x0000ef90
        /*0678*/ 	.word	0x00000007
        /*067c*/ 	.word	0x00000000
        /*0680*/ 	.short	0x010a
        /*0682*/ 	.byte	0x3f
	.zero		1


	//   ....[22]....
        /*0684*/ 	.word	0x0000f000
        /*0688*/ 	.word	0x00000008
        /*068c*/ 	.word	0x00000000
        /*0690*/ 	.short	0x010a
        /*0692*/ 	.byte	0x3f
	.zero		1


	//   ....[23]....
        /*0694*/ 	.word	0x0000f090
        /*0698*/ 	.word	0x0000000b
        /*069c*/ 	.word	0x00000000
        /*06a0*/ 	.short	0x010a
        /*06a2*/ 	.byte	0x3f
	.zero		1


	//   ....[24]....
        /*06a4*/ 	.word	0x0000f120
        /*06a8*/ 	.word	0x00000003
        /*06ac*/ 	.word	0x00000000
        /*06b0*/ 	.short	0x010a
        /*06b2*/ 	.byte	0x3f
	.zero		1


	//   ....[25]....
        /*06b4*/ 	.word	0x0000f1f0
        /*06b8*/ 	.word	0x00000003
        /*06bc*/ 	.word	0x00000000
        /*06c0*/ 	.short	0x010a
        /*06c2*/ 	.byte	0x3f
	.zero		1


	//   ....[26]....
        /*06c4*/ 	.word	0x0000f820
        /*06c8*/ 	.word	0x00000000
        /*06cc*/ 	.word	0x00000000
        /*06d0*/ 	.short	0x010a
        /*06d2*/ 	.byte	0x3f
	.zero		1


	//   ....[27]....
        /*06d4*/ 	.word	0x0000f870
        /*06d8*/ 	.word	0x00000004
        /*06dc*/ 	.word	0x00000000
        /*06e0*/ 	.short	0x010a
        /*06e2*/ 	.byte	0x3f
	.zero		1


	//   ....[28]....
        /*06e4*/ 	.word	0x0000ff20
        /*06e8*/ 	.word	0x00000024
        /*06ec*/ 	.word	0x00000020
        /*06f0*/ 	.short	0x010a
        /*06f2*/ 	.byte	0x3f
	.zero		1


	//   ....[29]....
        /*06f4*/ 	.word	0x0000fff0
        /*06f8*/ 	.word	0x00000007
        /*06fc*/ 	.word	0x00000000
        /*0700*/ 	.short	0x010a
        /*0702*/ 	.byte	0x3f
	.zero		1


	//   ....[30]....
        /*0704*/ 	.word	0x00010040
        /*0708*/ 	.word	0x00000008
        /*070c*/ 	.word	0x00000000
        /*0710*/ 	.short	0x010a
        /*0712*/ 	.byte	0x3f
	.zero		1


	//   ....[31]....
        /*0714*/ 	.word	0x00010090
        /*0718*/ 	.word	0x0000000b
        /*071c*/ 	.word	0x00000000
        /*0720*/ 	.short	0x010a
        /*0722*/ 	.byte	0x3f
	.zero		1


	//----- nvinfo : EIATTR_NUM_MBARRIERS
	.align		4
.L_39:
        /*0724*/ 	.byte	0x03, 0x38
        /*0726*/ 	.short	0x000a


	//----- nvinfo : EIATTR_EXIT_INSTR_OFFSETS
	.align		4
        /*0728*/ 	.byte	0x04, 0x1c
        /*072a*/ 	.short	(.L_41 - .L_40)


	//   ....[0]....
.L_40:
        /*072c*/ 	.word	0x00000620


	//   ....[1]....
        /*0730*/ 	.word	0x00000f20


	//   ....[2]....
        /*0734*/ 	.word	0x0000c150


	//   ....[3]....
        /*0738*/ 	.word	0x0000c7e0


	//   ....[4]....
        /*073c*/ 	.word	0x0000f170


	//----- nvinfo : EIATTR_MAX_THREADS
	.align		4
.L_41:
        /*0740*/ 	.byte	0x04, 0x05
        /*0742*/ 	.short	(.L_43 - .L_42)
.L_42:
        /*0744*/ 	.word	0x00000180
        /*0748*/ 	.word	0x00000001
        /*074c*/ 	.word	0x00000001


	//----- nvinfo : EIATTR_CRS_STACK_SIZE
	.align		4
.L_43:
        /*0750*/ 	.byte	0x04, 0x1e
        /*0752*/ 	.short	(.L_45 - .L_44)
.L_44:
        /*0754*/ 	.word	0x00000000


	//----- nvinfo : EIATTR_CBANK_PARAM_SIZE
	.align		4
.L_45:
        /*0758*/ 	.byte	0x03, 0x19
        /*075a*/ 	.short	0x0470


	//----- nvinfo : EIATTR_PARAM_CBANK
	.align		4
        /*075c*/ 	.byte	0x04, 0x0a
        /*075e*/ 	.short	(.L_47 - .L_46)
	.align		4
.L_46:
        /*0760*/ 	.word	index@(.nv.constant0._ZN7cutlass13device_kernelINS_4gemm6kernel13GemmUniversalIN4cute5tupleIJiiiiEEENS1_10collective13CollectiveMmaINS1_39MainloopSm90TmaGmmaRmemAWarpSpecializedILi4ENS5_IJNS4_1CILi1EEESB_SB_EEENS1_35KernelTmaWarpSpecializedCooperativeEEENS5_IJNSA_ILi128EEENSA_ILi256EEENSA_ILi32EEEEEEfNS5_IJSB_llEEEfSJ_NS4_8TiledMMAINS4_8MMA_AtomIJNS4_4SM904GMMA30MMA_64x256x8_F32TF32TF32_RS_TNILNSN_7ScaleInE1ELSP_1EEEEEENS4_6LayoutINS5_IJNSA_ILi2EEESB_SB_EEENS5_IJSB_NSA_ILi0EEESV_EEEEENS5_IJNS4_10UnderscoreESY_SY_EEEEENS4_13SM90_TMA_LOADENS4_14ComposedLayoutINS4_7SwizzleILi1ELi4ELi3EEENS4_18smem_ptr_flag_bitsILi32EEENSS_INS5_IJNSA_ILi8EEES17_EEENS5_IJSB_S17_EEEEEEENS4_9Copy_AtomIJNS4_39AutoVectorizingCopyWithAssumedAlignmentILi128EEEfEEENS4_8identityES11_S1B_vS1G_EENS_8epilogue10collective6detail29Sm90TmaWarpSpecializedAdapterINS1J_15DefaultEpilogueINS_10tfloat32_tENS5_IJlSB_lEEES1O_NS1I_6thread17LinearCombinationIS1N_Li1EffLNS1P_9ScaleType4KindE0ELNS_15FloatRoundStyleE2ES1N_EENS1_15EpilogueDefaultEEEEEvvEEEEvNT_6ParamsE)
        /*0764*/ 	.short	0x0210
        /*0766*/ 	.short	0x0470


	//----- nvinfo : EIATTR_SW_WAR
	.align		4
.L_47:
        /*0768*/ 	.byte	0x04, 0x36
        /*076a*/ 	.short	(.L_49 - .L_48)
.L_48:
        /*076c*/ 	.word	0x00000008
.L_49:


//--------------------- .nv.callgraph             --------------------------
	.section	.nv.callgraph,"",@"SHT_CUDA_CALLGRAPH"
	.align	4
	.sectionentsize	8
	.align		4
        /*0000*/ 	.word	0x00000000
	.align		4
        /*0004*/ 	.word	0xffffffff
	.align		4
        /*0008*/ 	.word	index@(_ZN7cutlass13device_kernelINS_4gemm6kernel13GemmUniversalIN4cute5tupleIJiiiiEEENS1_10collective13CollectiveMmaINS1_39MainloopSm90TmaGmmaRmemAWarpSpecializedILi4ENS5_IJNS4_1CILi1EEESB_SB_EEENS1_35KernelTmaWarpSpecializedCooperativeEEENS5_IJNSA_ILi128EEENSA_ILi256EEENSA_ILi32EEEEEEfNS5_IJSB_llEEEfSJ_NS4_8TiledMMAINS4_8MMA_AtomIJNS4_4SM904GMMA30MMA_64x256x8_F32TF32TF32_RS_TNILNSN_7ScaleInE1ELSP_1EEEEEENS4_6LayoutINS5_IJNSA_ILi2EEESB_SB_EEENS5_IJSB_NSA_ILi0EEESV_EEEEENS5_IJNS4_10UnderscoreESY_SY_EEEEENS4_13SM90_TMA_LOADENS4_14ComposedLayoutINS4_7SwizzleILi1ELi4ELi3EEENS4_18smem_ptr_flag_bitsILi32EEENSS_INS5_IJNSA_ILi8EEES17_EEENS5_IJSB_S17_EEEEEEENS4_9Copy_AtomIJNS4_39AutoVectorizingCopyWithAssumedAlignmentILi128EEEfEEENS4_8identityES11_S1B_vS1G_EENS_8epilogue10collective6detail29Sm90TmaWarpSpecializedAdapterINS1J_15DefaultEpilogueINS_10tfloat32_tENS5_IJlSB_lEEES1O_NS1I_6thread17LinearCombinationIS1N_Li1EffLNS1P_9ScaleType4KindE0ELNS_15FloatRoundStyleE2ES1N_EENS1_15EpilogueDefaultEEEEEvvEEEEvNT_6ParamsE)
	.align		4
        /*000c*/ 	.word	index@(__assertfail)
	.align		4
        /*0010*/ 	.word	0x00000000
	.align		4
        /*0014*/ 	.word	0xfffffffe
	.align		4
        /*0018*/ 	.word	0x00000000
	.align		4
        /*001c*/ 	.word	0xfffffffd
	.align		4
        /*0020*/ 	.word	0x00000000
	.align		4
        /*0024*/ 	.word	0xfffffffc


//--------------------- .nv.constant4             --------------------------
	.section	.nv.constant4,"a",@progbits
	.align	8
	.align		8
.nv.constant4:
        /*0000*/ 	.dword	__assertfail
	.align		8
        /*0008*/ 	.dword	__unnamed_1
	.align		8
        /*0010*/ 	.dword	__unnamed_2
	.align		8
        /*0018*/ 	.dword	__unnamed_3
	.align		8
        /*0020*/ 	.dword	_ZN39_INTERNAL_8d0c85a6_4_k_cu_a87d61b6_30494cuda3std3__45__cpo5beginE
	.align		8
        /*0028*/ 	.dword	_ZN39_INTERNAL_8d0c85a6_4_k_cu_a87d61b6_30494cuda3std3__45__cpo3endE
	.align		8
        /*0030*/ 	.dword	_ZN39_INTERNAL_8d0c85a6_4_k_cu_a87d61b6_30494cuda3std3__45__cpo6cbeginE
	.align		8
        /*0038*/ 	.dword	_ZN39_INTERNAL_8d0c85a6_4_k_cu_a87d61b6_30494cuda3std3__45__cpo4cendE
	.align		8
        /*0040*/ 	.dword	_ZN39_INTERNAL_8d0c85a6_4_k_cu_a87d61b6_30494cuda3std3__441_GLOBAL__N__8d0c85a6_4_k_cu_a87d61b6_30496ignoreE
	.align		8
        /*0048*/ 	.dword	_ZN39_INTERNAL_8d0c85a6_4_k_cu_a87d61b6_30494cuda3std3__419piecewise_constructE
	.align		8
        /*0050*/ 	.dword	_ZN39_INTERNAL_8d0c85a6_4_k_cu_a87d61b6_30494cuda3std3__48in_placeE
	.align		8
        /*0058*/ 	.dword	_ZN39_INTERNAL_8d0c85a6_4_k_cu_a87d61b6_30494cuda3std6ranges3__45__cpo4swapE
	.align		8
        /*0060*/ 	.dword	_ZN39_INTERNAL_8d0c85a6_4_k_cu_a87d61b6_30494cuda3std6ranges3__45__cpo9iter_moveE
	.align		8
        /*0068*/ 	.dword	_ZN39_INTERNAL_8d0c85a6_4_k_cu_a87d61b6_30494cute7productE
	.align		8
        /*0070*/ 	.dword	_ZN39_INTERNAL_8d0c85a6_4_k_cu_a87d61b6_30494cute1_E
	.align		8
        /*0078*/ 	.dword	$str$24
	.align		8
        /*0080*/ 	.dword	$str$25


//--------------------- .text._ZN7cutlass13device_kernelINS_4gemm6kernel13GemmUniversalIN4cute5tupleIJiiiiEEENS1_10collective13CollectiveMmaINS1_39MainloopSm90TmaGmmaRmemAWarpSpecializedILi4ENS5_IJNS4_1CILi1EEESB_SB_EEENS1_35KernelTmaWarpSpecializedCooperativeEEENS5_IJNSA_ILi128EEENSA_ILi256EEENSA_ILi32EEEEEEfNS5_IJSB_llEEEfSJ_NS4_8TiledMMAINS4_8MMA_AtomIJNS4_4SM904GMMA30MMA_64x256x8_F32TF32TF32_RS_TNILNSN_7ScaleInE1ELSP_1EEEEEENS4_6LayoutINS5_IJNSA_ILi2EEESB_SB_EEENS5_IJSB_NSA_ILi0EEESV_EEEEENS5_IJNS4_10UnderscoreESY_SY_EEEEENS4_13SM90_TMA_LOADENS4_14ComposedLayoutINS4_7SwizzleILi1ELi4ELi3EEENS4_18smem_ptr_flag_bitsILi32EEENSS_INS5_IJNSA_ILi8EEES17_EEENS5_IJSB_S17_EEEEEEENS4_9Copy_AtomIJNS4_39AutoVectorizingCopyWithAssumedAlignmentILi128EEEfEEENS4_8identityES11_S1B_vS1G_EENS_8epilogue10collective6detail29Sm90TmaWarpSpecializedAdapterINS1J_15DefaultEpilogueINS_10tfloat32_tENS5_IJlSB_lEEES1O_NS1I_6thread17LinearCombinationIS1N_Li1EffLNS1P_9ScaleType4KindE0ELNS_15FloatRoundStyleE2ES1N_EENS1_15EpilogueDefaultEEEEEvvEEEEvNT_6ParamsE --------------------------
	.section	.text._ZN7cutlass13device_kernelINS_4gemm6kernel13GemmUniversalIN4cute5tupleIJiiiiEEENS1_10collective13CollectiveMmaINS1_39MainloopSm90TmaGmmaRmemAWarpSpecializedILi4ENS5_IJNS4_1CILi1EEESB_SB_EEENS1_35KernelTmaWarpSpecializedCooperativeEEENS5_IJNSA_ILi128EEENSA_ILi256EEENSA_ILi32EEEEEEfNS5_IJSB_llEEEfSJ_NS4_8TiledMMAINS4_8MMA_AtomIJNS4_4SM904GMMA30MMA_64x256x8_F32TF32TF32_RS_TNILNSN_7ScaleInE1ELSP_1EEEEEENS4_6LayoutINS5_IJNSA_ILi2EEESB_SB_EEENS5_IJSB_NSA_ILi0EEESV_EEEEENS5_IJNS4_10UnderscoreESY_SY_EEEEENS4_13SM90_TMA_LOADENS4_14ComposedLayoutINS4_7SwizzleILi1ELi4ELi3EEENS4_18smem_ptr_flag_bitsILi32EEENSS_INS5_IJNSA_ILi8EEES17_EEENS5_IJSB_S17_EEEEEEENS4_9Copy_AtomIJNS4_39AutoVectorizingCopyWithAssumedAlignmentILi128EEEfEEENS4_8identityES11_S1B_vS1G_EENS_8epilogue10collective6detail29Sm90TmaWarpSpecializedAdapterINS1J_15DefaultEpilogueINS_10tfloat32_tENS5_IJlSB_lEEES1O_NS1I_6thread17LinearCombinationIS1N_Li1EffLNS1P_9ScaleType4KindE0ELNS_15FloatRoundStyleE2ES1N_EENS1_15EpilogueDefaultEEEEEvvEEEEvNT_6ParamsE,"ax",@progbits
	.align	128
.text._ZN7cutlass13device_kernelINS_4gemm6kernel13GemmUniversalIN4cute5tupleIJiiiiEEENS1_10collective13CollectiveMmaINS1_39MainloopSm90TmaGmmaRmemAWarpSpecializedILi4ENS5_IJNS4_1CILi1EEESB_SB_EEENS1_35KernelTmaWarpSpecializedCooperativeEEENS5_IJNSA_ILi128EEENSA_ILi256EEENSA_ILi32EEEEEEfNS5_IJSB_llEEEfSJ_NS4_8TiledMMAINS4_8MMA_AtomIJNS4_4SM904GMMA30MMA_64x256x8_F32TF32TF32_RS_TNILNSN_7ScaleInE1ELSP_1EEEEEENS4_6LayoutINS5_IJNSA_ILi2EEESB_SB_EEENS5_IJSB_NSA_ILi0EEESV_EEEEENS5_IJNS4_10UnderscoreESY_SY_EEEEENS4_13SM90_TMA_LOADENS4_14ComposedLayoutINS4_7SwizzleILi1ELi4ELi3EEENS4_18smem_ptr_flag_bitsILi32EEENSS_INS5_IJNSA_ILi8EEES17_EEENS5_IJSB_S17_EEEEEEENS4_9Copy_AtomIJNS4_39AutoVectorizingCopyWithAssumedAlignmentILi128EEEfEEENS4_8identityES11_S1B_vS1G_EENS_8epilogue10collective6detail29Sm90TmaWarpSpecializedAdapterINS1J_15DefaultEpilogueINS_10tfloat32_tENS5_IJlSB_lEEES1O_NS1I_6thread17LinearCombinationIS1N_Li1EffLNS1P_9ScaleType4KindE0ELNS_15FloatRoundStyleE2ES1N_EENS1_15EpilogueDefaultEEEEEvvEEEEvNT_6ParamsE:
        .type           _ZN7cutlass13device_kernelINS_4gemm6kernel13GemmUniversalIN4cute5tupleIJiiiiEEENS1_10collective13CollectiveMmaINS1_39MainloopSm90TmaGmmaRmemAWarpSpecializedILi4ENS5_IJNS4_1CILi1EEESB_SB_EEENS1_35KernelTmaWarpSpecializedCooperativeEEENS5_IJNSA_ILi128EEENSA_ILi256EEENSA_ILi32EEEEEEfNS5_IJSB_llEEEfSJ_NS4_8TiledMMAINS4_8MMA_AtomIJNS4_4SM904GMMA30MMA_64x256x8_F32TF32TF32_RS_TNILNSN_7ScaleInE1ELSP_1EEEEEENS4_6LayoutINS5_IJNSA_ILi2EEESB_SB_EEENS5_IJSB_NSA_ILi0EEESV_EEEEENS5_IJNS4_10UnderscoreESY_SY_EEEEENS4_13SM90_TMA_LOADENS4_14ComposedLayoutINS4_7SwizzleILi1ELi4ELi3EEENS4_18smem_ptr_flag_bitsILi32EEENSS_INS5_IJNSA_ILi8EEES17_EEENS5_IJSB_S17_EEEEEEENS4_9Copy_AtomIJNS4_39AutoVectorizingCopyWithAssumedAlignmentILi128EEEfEEENS4_8identityES11_S1B_vS1G_EENS_8epilogue10collective6detail29Sm90TmaWarpSpecializedAdapterINS1J_15DefaultEpilogueINS_10tfloat32_tENS5_IJlSB_lEEES1O_NS1I_6thread17LinearCombinationIS1N_Li1EffLNS1P_9ScaleType4KindE0ELNS_15FloatRoundStyleE2ES1N_EENS1_15EpilogueDefaultEEEEEvvEEEEvNT_6ParamsE,@function
        .size           _ZN7cutlass13device_kernelINS_4gemm6kernel13GemmUniversalIN4cute5tupleIJiiiiEEENS1_10collective13CollectiveMmaINS1_39MainloopSm90TmaGmmaRmemAWarpSpecializedILi4ENS5_IJNS4_1CILi1EEESB_SB_EEENS1_35KernelTmaWarpSpecializedCooperativeEEENS5_IJNSA_ILi128EEENSA_ILi256EEENSA_ILi32EEEEEEfNS5_IJSB_llEEEfSJ_NS4_8TiledMMAINS4_8MMA_AtomIJNS4_4SM904GMMA30MMA_64x256x8_F32TF32TF32_RS_TNILNSN_7ScaleInE1ELSP_1EEEEEENS4_6LayoutINS5_IJNSA_ILi2EEESB_SB_EEENS5_IJSB_NSA_ILi0EEESV_EEEEENS5_IJNS4_10UnderscoreESY_SY_EEEEENS4_13SM90_TMA_LOADENS4_14ComposedLayoutINS4_7SwizzleILi1ELi4ELi3EEENS4_18smem_ptr_flag_bitsILi32EEENSS_INS5_IJNSA_ILi8EEES17_EEENS5_IJSB_S17_EEEEEEENS4_9Copy_AtomIJNS4_39AutoVectorizingCopyWithAssumedAlignmentILi128EEEfEEENS4_8identityES11_S1B_vS1G_EENS_8epilogue10collective6detail29Sm90TmaWarpSpecializedAdapterINS1J_15DefaultEpilogueINS_10tfloat32_tENS5_IJlSB_lEEES1O_NS1I_6thread17LinearCombinationIS1N_Li1EffLNS1P_9ScaleType4KindE0ELNS_15FloatRoundStyleE2ES1N_EENS1_15EpilogueDefaultEEEEEvvEEEEvNT_6ParamsE,(.L_x_359 - _ZN7cutlass13device_kernelINS_4gemm6kernel13GemmUniversalIN4cute5tupleIJiiiiEEENS1_10collective13CollectiveMmaINS1_39MainloopSm90TmaGmmaRmemAWarpSpecializedILi4ENS5_IJNS4_1CILi1EEESB_SB_EEENS1_35KernelTmaWarpSpecializedCooperativeEEENS5_IJNSA_ILi128EEENSA_ILi256EEENSA_ILi32EEEEEEfNS5_IJSB_llEEEfSJ_NS4_8TiledMMAINS4_8MMA_AtomIJNS4_4SM904GMMA30MMA_64x256x8_F32TF32TF32_RS_TNILNSN_7ScaleInE1ELSP_1EEEEEENS4_6LayoutINS5_IJNSA_ILi2EEESB_SB_EEENS5_IJSB_NSA_ILi0EEESV_EEEEENS5_IJNS4_10UnderscoreESY_SY_EEEEENS4_13SM90_TMA_LOADENS4_14ComposedLayoutINS4_7SwizzleILi1ELi4ELi3EEENS4_18smem_ptr_flag_bitsILi32EEENSS_INS5_IJNSA_ILi8EEES17_EEENS5_IJSB_S17_EEEEEEENS4_9Copy_AtomIJNS4_39AutoVectorizingCopyWithAssumedAlignmentILi128EEEfEEENS4_8identityES11_S1B_vS1G_EENS_8epilogue10collective6detail29Sm90TmaWarpSpecializedAdapterINS1J_15DefaultEpilogueINS_10tfloat32_tENS5_IJlSB_lEEES1O_NS1I_6thread17LinearCombinationIS1N_Li1EffLNS1P_9ScaleType4KindE0ELNS_15FloatRoundStyleE2ES1N_EENS1_15EpilogueDefaultEEEEEvvEEEEvNT_6ParamsE)
        .other          _ZN7cutlass13device_kernelINS_4gemm6kernel13GemmUniversalIN4cute5tupleIJiiiiEEENS1_10collective13CollectiveMmaINS1_39MainloopSm90TmaGmmaRmemAWarpSpecializedILi4ENS5_IJNS4_1CILi1EEESB_SB_EEENS1_35KernelTmaWarpSpecializedCooperativeEEENS5_IJNSA_ILi128EEENSA_ILi256EEENSA_ILi32EEEEEEfNS5_IJSB_llEEEfSJ_NS4_8TiledMMAINS4_8MMA_AtomIJNS4_4SM904GMMA30MMA_64x256x8_F32TF32TF32_RS_TNILNSN_7ScaleInE1ELSP_1EEEEEENS4_6LayoutINS5_IJNSA_ILi2EEESB_SB_EEENS5_IJSB_NSA_ILi0EEESV_EEEEENS5_IJNS4_10UnderscoreESY_SY_EEEEENS4_13SM90_TMA_LOADENS4_14ComposedLayoutINS4_7SwizzleILi1ELi4ELi3EEENS4_18smem_ptr_flag_bitsILi32EEENSS_INS5_IJNSA_ILi8EEES17_EEENS5_IJSB_S17_EEEEEEENS4_9Copy_AtomIJNS4_39AutoVectorizingCopyWithAssumedAlignmentILi128EEEfEEENS4_8identityES11_S1B_vS1G_EENS_8epilogue10collective6detail29Sm90TmaWarpSpecializedAdapterINS1J_15DefaultEpilogueINS_10tfloat32_tENS5_IJlSB_lEEES1O_NS1I_6thread17LinearCombinationIS1N_Li1EffLNS1P_9ScaleType4KindE0ELNS_15FloatRoundStyleE2ES1N_EENS1_15EpilogueDefaultEEEEEvvEEEEvNT_6ParamsE,@"STO_CUDA_ENTRY STV_DEFAULT"
_ZN7cutlass13device_kernelINS_4gemm6kernel13GemmUniversalIN4cute5tupleIJiiiiEEENS1_10collective13CollectiveMmaINS1_39MainloopSm90TmaGmmaRmemAWarpSpecializedILi4ENS5_IJNS4_1CILi1EEESB_SB_EEENS1_35KernelTmaWarpSpecializedCooperativeEEENS5_IJNSA_ILi128EEENSA_ILi256EEENSA_ILi32EEEEEEfNS5_IJSB_llEEEfSJ_NS4_8TiledMMAINS4_8MMA_AtomIJNS4_4SM904GMMA30MMA_64x256x8_F32TF32TF32_RS_TNILNSN_7ScaleInE1ELSP_1EEEEEENS4_6LayoutINS5_IJNSA_ILi2EEESB_SB_EEENS5_IJSB_NSA_ILi0EEESV_EEEEENS5_IJNS4_10UnderscoreESY_SY_EEEEENS4_13SM90_TMA_LOADENS4_14ComposedLayoutINS4_7SwizzleILi1ELi4ELi3EEENS4_18smem_ptr_flag_bitsILi32EEENSS_INS5_IJNSA_ILi8EEES17_EEENS5_IJSB_S17_EEEEEEENS4_9Copy_AtomIJNS4_39AutoVectorizingCopyWithAssumedAlignmentILi128EEEfEEENS4_8identityES11_S1B_vS1G_EENS_8epilogue10collective6detail29Sm90TmaWarpSpecializedAdapterINS1J_15DefaultEpilogueINS_10tfloat32_tENS5_IJlSB_lEEES1O_NS1I_6thread17LinearCombinationIS1N_Li1EffLNS1P_9ScaleType4KindE0ELNS_15FloatRoundStyleE2ES1N_EENS1_15EpilogueDefaultEEEEEvvEEEEvNT_6ParamsE:
[----:B------:R-:W0:Y:S02]  /*0000*/  LDC R1, c[0x0][0x28] ;  /* 0x00000a00ff017b82 */ /* 0x000e240000000800 */
[----:B0-----:R-:W-:Y:S01]  /*0010*/  VIADD R1, R1, 0xffffff70 ;  /* 0xffffff7001017836 */ /* 0x001fe20000000000 */
[----:B------:R-:W0:Y:S01]  /*0020*/  S2R R2, SR_TID.X ;  /* 0x0000000000027919 */ /* 0x000e220000002100 */
[----:B------:R-:W-:Y:S01]  /*0030*/  ELECT P0, URZ, PT ;  /* 0x00000000003f782f */ /* 0x000fe20003800000 */
[----:B------:R-:W-:Y:S01]  /*0040*/  BSSY B0, `(.L_x_0) ;  /* 0x000000f000007945 */ /* 0x000fe20003800000 */
[--C-:B0-----:R-:W-:Y:S02]  /*0050*/  SHF.R.U32.HI R22, RZ, 0x5, R2.reuse ;  /* 0x00000005ff167819 */ /* 0x101fe40000011602 */
[----:B------:R-:W-:-:S03]  /*0060*/  SHF.R.U32.HI R19, RZ, 0x7, R2 ;  /* 0x00000007ff137819 */ /* 0x000fc60000011602 */
[----:B------:R-:W0:Y:S04]  /*0070*/  SHFL.IDX PT, R0, R22, RZ, 0x1f ;  /* 0x00001fff16007589 */ /* 0x000e2800000e0000 */
[----:B------:R1:W2:Y:S01]  /*0080*/  SHFL.IDX PT, R5, R19, RZ, 0x1f ;  /* 0x00001fff13057589 */ /* 0x0002a200000e0000 */
[----:B0-----:R-:W-:-:S13]  /*0090*/  ISETP.NE.OR P0, PT, R0, RZ, !P0 ;  /* 0x000000ff0000720c */ /* 0x001fda0004705670 */
[----:B-12---:R-:W-:Y:S05]  /*00a0*/  @P0 BRA `(.L_x_1) ;  /* 0x0000000000200947 */ /* 0x006fea0003800000 */
[----:B------:R-:W-:Y:S02]  /*00b0*/  ULDC.64 UR4, c[0x0][0x198] ;  /* 0x0000660000047ab9 */ /* 0x000fe40000000a00 */
[----:B------:R-:W-:Y:S02]  /*00c0*/  UIADD3 UR6, UP0, UR4, 0xf0, URZ ;  /* 0x000000f004067890 */ /* 0x000fe4000ff1e03f */
[----:B------:R-:W-:Y:S02]  /*00d0*/  UIADD3 UR4, UP1, UR4, 0x1f0, URZ ;  /* 0x000001f004047890 */ /* 0x000fe4000ff3e03f */
[----:B------:R-:W-:Y:S02]  /*00e0*/  UIADD3.X UR7, URZ, UR5, URZ, UP0, !UPT ;  /* 0x000000053f077290 */ /* 0x000fe400087fe43f */
[----:B------:R-:W-:-:S07]  /*00f0*/  UIADD3.X UR5, URZ, UR5, URZ, UP1, !UPT ;  /* 0x000000053f057290 */ /* 0x000fce0008ffe43f */
[----:B------:R0:W-:Y:S02]  /*0100*/  UTMACCTL.PF [UR6] ;  /* 0x00000000060079b9 */ /* 0x0001e40008040000 */
[----:B------:R0:W-:Y:S02]  /*0110*/  UTMACCTL.PF [UR4] ;  /* 0x00000000040079b9 */ /* 0x0001e40008040000 */
[----:B0-----:R-:W-:Y:S01]  /*0120*/  NOP ;  /* 0x0000000000007918 */ /* 0x001fe20000000000 */
.L_x_1:
[----:B------:R-:W-:Y:S05]  /*0130*/  BSYNC B0 ;  /* 0x0000000000007941 */ /* 0x000fea0003800000 */
.L_x_0:
[----:B------:R-:W0:Y:S02]  /*0140*/  SHFL.IDX PT, R2, R22, RZ, 0x1f ;  /* 0x00001fff16027589 */ /* 0x000e2400000e0000 */
[----:B0-----:R-:W-:-:S13]  /*0150*/  ISETP.NE.AND P0, PT, R2, RZ, PT ;  /* 0x000000ff0200720c */ /* 0x001fda0003f05270 */
[----:B------:R-:W-:Y:S05]  /*0160*/  @P0 BRA `(.L_x_2) ;  /* 0x0000000000580947 */ /* 0x000fea0003800000 */
[----:B------:R-:W0:Y:S01]  /*0170*/  S2UR UR8, SR_CgaCtaId ;  /* 0x00000000000879c3 */ /* 0x000e220000008800 */
[----:B------:R-:W-:Y:S01]  /*0180*/  UMOV UR4, 0x400 ;  /* 0x0000040000047882 */ /* 0x000fe20000000000 */
[----:B------:R-:W-:Y:S01]  /*0190*/  UMOV UR5, 0x1 ;  /* 0x0000000100057882 */ /* 0x000fe20000000000 */
[----:B------:R-:W-:Y:S01]  /*01a0*/  UMOV UR6, 0x100 ;  /* 0x0000010000067882 */ /* 0x000fe20000000000 */
[----:B------:R-:W-:Y:S01]  /*01b0*/  ELECT P0, URZ, PT ;  /* 0x00000000003f782f */ /* 0x000fe20003800000 */
[----:B------:R-:W-:-:S04]  /*01c0*/  UIADD3 UR6, -UR6, 0x100000, URZ ;  /* 0x0010000006067890 */ /* 0x000fc8000fffe13f */
[----:B------:R-:W-:Y:S02]  /*01d0*/  USHF.L.U32 UR7, UR6, 0xb, URZ ;  /* 0x0000000b06077899 */ /* 0x000fe4000800063f */
[----:B------:R-:W-:Y:S02]  /*01e0*/  USHF.L.U32 UR6, UR6, 0x1, URZ ;  /* 0x0000000106067899 */ /* 0x000fe4000800063f */
[----:B0-----:R-:W-:Y:S02]  /*01f0*/  ULEA UR8, UR8, UR4, 0x18 ;  /* 0x0000000408087291 */ /* 0x001fe4000f8ec03f */
[----:B------:R-:W-:-:S04]  /*0200*/  UIADD3 UR4, -UR5, 0x100000, URZ ;  /* 0x0010000005047890 */ /* 0x000fc8000fffe13f */
[----:B------:R-:W-:Y:S02]  /*0210*/  USHF.L.U32 UR5, UR4, 0xb, URZ ;  /* 0x0000000b04057899 */ /* 0x000fe4000800063f */
[----:B------:R-:W-:Y:S01]  /*0220*/  USHF.L.U32 UR4, UR4, 0x1, URZ ;  /* 0x0000000104047899 */ /* 0x000fe2000800063f */
[----:B------:R-:W0:Y:S11]  /*0230*/  FENCE.VIEW.ASYNC.S ;  /* 0x00000000000073c6 */ /* 0x000e360000000000 */
[----:B0-----:R0:W1:Y:S01]  /*0240*/  SYNCS.EXCH.64 URZ, [UR8], UR4 ;  /* 0x00000004083f75b2 */ /* 0x0010620008000100 */
[----:B------:R0:W2:Y:S01]  /*0250*/  SYNCS.EXCH.64 URZ, [UR8+0x20], UR6 ;  /* 0x00002006083f75b2 */ /* 0x0000a20008000100 */
[----:B------:R0:W3:Y:S01]  /*0260*/  SYNCS.EXCH.64 URZ, [UR8+0x8], UR4 ;  /* 0x00000804083f75b2 */ /* 0x0000e20008000100 */
[----:B------:R0:W4:Y:S01]  /*0270*/  SYNCS.EXCH.64 URZ, [UR8+0x28], UR6 ;  /* 0x00002806083f75b2 */ /* 0x0001220008000100 */
[----:B------:R0:W0:Y:S01]  /*0280*/  SYNCS.EXCH.64 URZ, [UR8+0x10], UR4 ;  /* 0x00001004083f75b2 */ /* 0x0000220008000100 */
[----:B------:R0:W0:Y:S01]  /*0290*/  SYNCS.EXCH.64 URZ, [UR8+0x30], UR6 ;  /* 0x00003006083f75b2 */ /* 0x0000220008000100 */
[----:B------:R0:W0:Y:S01]  /*02a0*/  SYNCS.EXCH.64 URZ, [UR8+0x18], UR4 ;  /* 0x00001804083f75b2 */ /* 0x0000220008000100 */
[----:B------:R0:W0:Y:S01]  /*02b0*/  SYNCS.EXCH.64 URZ, [UR8+0x38], UR6 ;  /* 0x00003806083f75b2 */ /* 0x0000220008000100 */
[----:B------:R-:W-:Y:S01]  /*02c0*/  NOP ;  /* 0x0000000000007918 */ /* 0x000fe20000000000 */
.L_x_2:
[----:B------:R-:W5:Y:S01]  /*02d0*/  SHFL.IDX PT, R2, R22, RZ, 0x1f ;  /* 0x00001fff16027589 */ /* 0x000f6200000e0000 */
[----:B------:R-:W1:Y:S01]  /*02e0*/  LDC R3, c[0x0][0x65c] ;  /* 0x00019700ff037b82 */ /* 0x000e620000000800 */
[----:B------:R-:W-:Y:S02]  /*02f0*/  ELECT P0, URZ, PT ;  /* 0x00000000003f782f */ /* 0x000fe40003800000 */
[C---:B------:R-:W-:Y:S01]  /*0300*/  ISETP.NE.AND P2, PT, R5.reuse, RZ, PT ;  /* 0x000000ff0500720c */ /* 0x040fe20003f45270 */
[----:B------:R-:W2:Y:S01]  /*0310*/  S2R R4, SR_CTAID.Y ;  /* 0x0000000000047919 */ /* 0x000ea20000002600 */
[----:B0-----:R-:W-:Y:S01]  /*0320*/  UMOV UR4, 0x20 ;  /* 0x0000002000047882 */ /* 0x001fe20000000000 */
[----:B------:R-:W-:Y:S01]  /*0330*/  VIADD R10, R5, 0xffffffff ;  /* 0xffffffff050a7836 */ /* 0x000fe20000000000 */
[----:B------:R-:W-:Y:S01]  /*0340*/  NOP ;  /* 0x0000000000007918 */ /* 0x000fe20000000000 */
[----:B------:R-:W-:-:S03]  /*0350*/  NOP ;  /* 0x0000000000007918 */ /* 0x000fc60000000000 */
[----:B------:R-:W-:Y:S02]  /*0360*/  ISETP.GE.U32.AND P1, PT, R10, 0x2, PT ;  /* 0x000000020a00780c */ /* 0x000fe40003f26070 */
[----:B-----5:R-:W-:Y:S02]  /*0370*/  ISETP.NE.OR P0, PT, R2, RZ, !P0 ;  /* 0x000000ff0200720c */ /* 0x020fe40004705670 */
[----:B-1----:R-:W-:Y:S01]  /*0380*/  ISETP.NE.AND P3, PT, R3, 0x1, PT ;  /* 0x000000010300780c */ /* 0x002fe20003f65270 */
[----:B------:R-:W0:Y:S01]  /*0390*/  S2R R2, SR_CTAID.X ;  /* 0x0000000000027919 */ /* 0x000e220000002500 */
[----:B------:R-:W-:-:S04]  /*03a0*/  SHF.R.S32.HI R3, RZ, 0x1f, R0 ;  /* 0x0000001fff037819 */ /* 0x000fc80000011400 */
[----:B------:R-:W-:-:S04]  /*03b0*/  LEA.HI R3, R3, R0, RZ, 0x2 ;  /* 0x0000000003037211 */ /* 0x000fc800078f10ff */
[----:B------:R-:W-:Y:S01]  /*03c0*/  LOP3.LUT R3, R3, 0xfffffffc, RZ, 0xc0, !PT ;  /* 0xfffffffc03037812 */ /* 0x000fe200078ec0ff */
[----:B------:R-:W-:Y:S01]  /*03d0*/  VOTEU.ALL UP0, P0 ;  /* 0x00000000003f7886 */ /* 0x000fe20000000000 */
[----:B------:R-:W-:Y:S01]  /*03e0*/  VOTEU.ALL UP1, P0 ;  /* 0x00000000003f7886 */ /* 0x000fe20000020000 */
[----:B------:R-:W0:Y:S01]  /*03f0*/  @P3 LDC R9, c[0x0][0x10] ;  /* 0x00000400ff093b82 */ /* 0x000e220000000800 */
[----:B--2---:R-:W-:Y:S02]  /*0400*/  @P3 IMAD.MOV.U32 R6, RZ, RZ, R4 ;  /* 0x000000ffff063224 */ /* 0x004fe400078e0004 */
[----:B------:R-:W-:Y:S01]  /*0410*/  IMAD.IADD R0, R0, 0x1, -R3 ;  /* 0x0000000100007824 */ /* 0x000fe200078e0a03 */
[----:B------:R-:W-:Y:S01]  /*0420*/  @!UP0 UMOV UR6, 0x400 ;  /* 0x0000040000068882 */ /* 0x000fe20000000000 */
[----:B------:R-:W-:-:S04]  /*0430*/  @!UP0 UIADD3 UR4, -UR4, 0x100000, URZ ;  /* 0x0010000004048890 */ /* 0x000fc8000fffe13f */
[----:B------:R-:W-:Y:S02]  /*0440*/  @!UP0 USHF.L.U32 UR5, UR4, 0xb, URZ ;  /* 0x0000000b04058899 */ /* 0x000fe4000800063f */
[----:B------:R-:W-:Y:S01]  /*0450*/  @!UP0 USHF.L.U32 UR4, UR4, 0x1, URZ ;  /* 0x0000000104048899 */ /* 0x000fe2000800063f */
[----:B------:R-:W-:Y:S01]  /*0460*/  @P3 IMAD.MOV.U32 R7, RZ, RZ, RZ ;  /* 0x000000ffff073224 */ /* 0x000fe200078e00ff */
[----:B------:R-:W1:Y:S01]  /*0470*/  @!UP0 S2UR UR7, SR_CgaCtaId ;  /* 0x00000000000789c3 */ /* 0x000e620000008800 */
[----:B------:R-:W-:-:S07]  /*0480*/  IMAD.MOV.U32 R3, RZ, RZ, RZ ;  /* 0x000000ffff037224 */ /* 0x000fce00078e00ff */
[----:B------:R-:W2:Y:S01]  /*0490*/  @!P3 LDC R11, c[0x0][0xc] ;  /* 0x00000300ff0bbb82 */ /* 0x000ea20000000800 */
[----:B0-----:R-:W-:-:S04]  /*04a0*/  @P3 IMAD.WIDE.U32 R8, R2, R9, R6 ;  /* 0x0000000902083225 */ /* 0x001fc800078e0006 */
[----:B------:R-:W-:Y:S01]  /*04b0*/  @P3 IMAD.MOV.U32 R12, RZ, RZ, R8 ;  /* 0x000000ffff0c3224 */ /* 0x000fe200078e0008 */
[----:B-1----:R-:W-:Y:S01]  /*04c0*/  @!UP0 ULEA UR6, UR7, UR6, 0x18 ;  /* 0x0000000607068291 */ /* 0x002fe2000f8ec03f */
[----:B------:R-:W-:Y:S01]  /*04d0*/  VOTEU.ALL UP0, P0 ;  /* 0x00000000003f7886 */ /* 0x000fe20000000000 */
[----:B------:R-:W-:-:S04]  /*04e0*/  ISETP.NE.AND P0, PT, R0, 0x3, PT ;  /* 0x000000030000780c */ /* 0x000fc80003f05270 */
[----:B------:R-:W-:Y:S01]  /*04f0*/  ISETP.EQ.OR P0, PT, R0, RZ, !P0 ;  /* 0x000000ff0000720c */ /* 0x000fe20004702670 */
[----:B--2---:R-:W-:-:S03]  /*0500*/  @!P3 IMAD.WIDE.U32 R6, R11, R4, R2 ;  /* 0x000000040b06b225 */ /* 0x004fc600078e0002 */
[----:B------:R-:W-:Y:S01]  /*0510*/  ISETP.EQ.AND P0, PT, R5, RZ, P0 ;  /* 0x000000ff0500720c */ /* 0x000fe20000702270 */
[----:B------:R-:W-:Y:S01]  /*0520*/  @P3 IMAD.MOV.U32 R5, RZ, RZ, RZ ;  /* 0x000000ffff053224 */ /* 0x000fe200078e00ff */
[----:B------:R-:W0:Y:S02]  /*0530*/  FENCE.VIEW.ASYNC.S ;  /* 0x00000000000073c6 */ /* 0x000e240000000000 */
[----:B0-----:R0:W3:Y:S01]  /*0540*/  @!UP0 SYNCS.EXCH.64 URZ, [UR6+0x50], UR4 ;  /* 0x00005004063f85b2 */ /* 0x0010e20008000100 */
[----:B------:R-:W-:Y:S02]  /*0550*/  @!P3 IMAD.MOV.U32 R12, RZ, RZ, R6 ;  /* 0x000000ffff0cb224 */ /* 0x000fe400078e0006 */
[----:B------:R-:W-:Y:S01]  /*0560*/  @P3 IMAD.IADD R20, R9, 0x1, R5 ;  /* 0x0000000109143824 */ /* 0x000fe200078e0205 */
[----:B------:R-:W-:Y:S01]  /*0570*/  SEL R5, RZ, 0x1, !P0 ;  /* 0x00000001ff057807 */ /* 0x000fe20004000000 */
[----:B------:R-:W-:Y:S01]  /*0580*/  @!P3 IMAD.MOV.U32 R20, RZ, RZ, R7 ;  /* 0x000000ffff14b224 */ /* 0x000fe200078e0007 */
[----:B------:R0:W-:Y:S02]  /*0590*/  STL [R1+0x58], R12 ;  /* 0x0000580c01007387 */ /* 0x0001e40000100800 */
[----:B------:R-:W-:-:S02]  /*05a0*/  SEL R5, R5, 0x2, P1 ;  /* 0x0000000205057807 */ /* 0x000fc40000800000 */
[----:B------:R0:W-:Y:S04]  /*05b0*/  STL [R1+0x54], R20 ;  /* 0x0000541401007387 */ /* 0x0001e80000100800 */
[----:B------:R0:W-:Y:S01]  /*05c0*/  STL [R1+0x50], R5 ;  /* 0x0000500501007387 */ /* 0x0001e20000100800 */
[----:B------:R0:W3:Y:S01]  /*05d0*/  @!UP1 SYNCS.EXCH.64 URZ, [UR6+0x58], UR4 ;  /* 0x00005804063f95b2 */ /* 0x0000e20008000100 */
[----:B------:R-:W-:Y:S01]  /*05e0*/  NOP ;  /* 0x0000000000007918 */ /* 0x000fe20000000000 */
[----:B---34-:R-:W-:Y:S06]  /*05f0*/  BAR.SYNC.DEFER_BLOCKING 0x0 ;  /* 0x0000000000007b1d */ /* 0x018fec0000010000 */
[----:B------:R-:W-:Y:S05]  /*0600*/  @!P2 BRA `(.L_x_3) ;  /* 0x000000b800d4a947 */ /* 0x000fea0003800000 */
[----:B------:R-:W-:-:S13]  /*0610*/  ISETP.GT.U32.AND P0, PT, R10, 0x1, PT ;  /* 0x000000010a00780c */ /* 0x000fda0003f04070 */
[----:B0-----:R-:W-:Y:S05]  /*0620*/  @P0 EXIT ;  /* 0x000000000000094d */ /* 0x001fea0003800000 */
[----:B------:R-:W-:Y:S01]  /*0630*/  ULDC.64 UR4, c[0x0][0x650] ;  /* 0x0001940000047ab9 */ /* 0x000fe20000000a00 */
[----:B------:R-:W-:Y:S01]  /*0640*/  PRMT R0, RZ, 0x7610, R0 ;  /* 0x00007610ff007816 */ /* 0x000fe20000000000 */
[----:B------:R-:W-:Y:S01]  /*0650*/  IMAD.MOV.U32 R18, RZ, RZ, -0x1 ;  /* 0xffffffffff127424 */ /* 0x000fe200078e00ff */
[----:B------:R-:W-:Y:S01]  /*0660*/  ISETP.GE.U32.AND P0, PT, R12, UR4, PT ;  /* 0x000000040c007c0c */ /* 0x000fe2000bf06070 */
[----:B------:R-:W-:Y:S02]  /*0670*/  IMAD.MOV.U32 R16, RZ, RZ, -0x1 ;  /* 0xffffffffff107424 */ /* 0x000fe400078e00ff */
[----:B------:R-:W-:Y:S01]  /*0680*/  IMAD.MOV.U32 R17, RZ, RZ, -0x1 ;  /* 0xffffffffff117424 */ /* 0x000fe200078e00ff */
[----:B------:R-:W-:-:S13]  /*0690*/  ISETP.GE.U32.AND.EX P0, PT, R20, UR5, PT, P0 ;  /* 0x0000000514007c0c */ /* 0x000fda000bf06100 */
[----:B------:R-:W-:Y:S05]  /*06a0*/  @P0 BRA `(.L_x_4) ;  /* 0x0000000400640947 */ /* 0x000fea0003800000 */
[----:B------:R-:W0:Y:S01]  /*06b0*/  LDC.64 R14, c[0x0][0x628] ;  /* 0x00018a00ff0e7b82 */ /* 0x000e220000000a00 */
[----:B------:R-:W-:Y:S02]  /*06c0*/  IMAD.MOV.U32 R6, RZ, RZ, R12 ;  /* 0x000000ffff067224 */ /* 0x000fe400078e000c */
[----:B------:R-:W-:-:S05]  /*06d0*/  IMAD.MOV.U32 R7, RZ, RZ, R20 ;  /* 0x000000ffff077224 */ /* 0x000fca00078e0014 */
[----:B------:R-:W1:Y:S08]  /*06e0*/  LDC R0, c[0x0][0x630] ;  /* 0x00018c00ff007b82 */ /* 0x000e700000000800 */
[----:B------:R-:W2:Y:S01]  /*06f0*/  LDC.64 R16, c[0x0][0x620] ;  /* 0x00018800ff107b82 */ /* 0x000ea20000000a00 */
[----:B0-----:R-:W-:-:S04]  /*0700*/  ISETP.NE.U32.AND P0, PT, R14, RZ, PT ;  /* 0x000000ff0e00720c */ /* 0x001fc80003f05070 */
[----:B------:R-:W-:-:S13]  /*0710*/  ISETP.NE.AND.EX P0, PT, R15, RZ, PT, P0 ;  /* 0x000000ff0f00720c */ /* 0x000fda0003f05300 */
[----:B-12---:R-:W-:Y:S05]  /*0720*/  @!P0 BRA `(.L_x_5) ;  /* 0x0000000000288947 */ /* 0x006fea0003800000 */
[----:B------:R-:W0:Y:S02]  /*0730*/  LDC R5, c[0x0][0x634] ;  /* 0x00018d00ff057b82 */ /* 0x000e240000000800 */
[----:B0-----:R-:W-:-:S05]  /*0740*/  IADD3 R5, P0, R12, R5, RZ ;  /* 0x000000050c057210 */ /* 0x001fca0007f1e0ff */
[----:B------:R-:W-:-:S04]  /*0750*/  IMAD.X R13, RZ, RZ, R20, P0 ;  /* 0x000000ffff0d7224 */ /* 0x000fc800000e0614 */
[----:B------:R-:W-:-:S04]  /*0760*/  IMAD.WIDE.U32 R6, R13, R14, RZ ;  /* 0x0000000e0d067225 */ /* 0x000fc800078e00ff */
[----:B------:R-:W-:-:S04]  /*0770*/  IMAD.WIDE.U32 R8, P0, R5, R15, R6 ;  /* 0x0000000f05087225 */ /* 0x000fc80007800006 */
[----:B------:R-:W-:-:S04]  /*0780*/  IMAD.WIDE.U32 R6, R5, R14, RZ ;  /* 0x0000000e05067225 */ /* 0x000fc800078e00ff */
[----:B------:R-:W-:Y:S01]  /*0790*/  IMAD.X R11, RZ, RZ, RZ, P0 ;  /* 0x000000ffff0b7224 */ /* 0x000fe200000e06ff */
[----:B------:R-:W-:Y:S01]  /*07a0*/  IADD3 RZ, P0, R7, R8, RZ ;  /* 0x0000000807ff7210 */ /* 0x000fe20007f1e0ff */
[----:B------:R-:W-:-:S04]  /*07b0*/  IMAD.MOV.U32 R10, RZ, RZ, R9 ;  /* 0x000000ffff0a7224 */ /* 0x000fc800078e0009 */
[----:B------:R-:W-:-:S08]  /*07c0*/  IMAD.WIDE.U32.X R6, R13, R15, R10, P0 ;  /* 0x0000000f0d067225 */ /* 0x000fd000000e040a */
.L_x_5:
[-CC-:B------:R-:W-:Y:S01]  /*07d0*/  SHF.R.U64 R24, R6, R0.reuse, R7.reuse ;  /* 0x0000000006187219 */ /* 0x180fe20000001207 */
[----:B------:R-:W0:Y:S01]  /*07e0*/  LDC R10, c[0x0][0x618] ;  /* 0x00018600ff0a7b82 */ /* 0x000e220000000800 */
[----:B------:R-:W-:Y:S01]  /*07f0*/  SHF.R.U32.HI R3, RZ, R0, R7 ;  /* 0x00000000ff037219 */ /* 0x000fe20000011607 */
[----:B------:R-:W-:Y:S01]  /*0800*/  IMAD.MOV.U32 R7, RZ, RZ, R20 ;  /* 0x000000ffff077224 */ /* 0x000fe200078e0014 */
[----:B------:R-:W-:Y:S01]  /*0810*/  IADD3 R5, P0, RZ, -R24, RZ ;  /* 0x80000018ff057210 */ /* 0x000fe20007f1e0ff */
[----:B------:R-:W-:Y:S01]  /*0820*/  ULDC UR4, c[0x0][0x150] ;  /* 0x0000540000047ab9 */ /* 0x000fe20000000800 */
[----:B------:R-:W-:Y:S01]  /*0830*/  I2FP.F32.U32 R0, R2 ;  /* 0x0000000200007245 */ /* 0x000fe20000201000 */
[----:B------:R-:W-:Y:S02]  /*0840*/  IMAD.MOV.U32 R6, RZ, RZ, R12 ;  /* 0x000000ffff067224 */ /* 0x000fe400078e000c */
[----:B------:R-:W1:Y:S01]  /*0850*/  LDC.64 R20, c[0x0][0x640] ;  /* 0x00019000ff147b82 */ /* 0x000e620000000a00 */
[----:B------:R-:W-:-:S02]  /*0860*/  IMAD.X R9, RZ, RZ, ~R3, P0 ;  /* 0x000000ffff097224 */ /* 0x000fc400000e0e03 */
[----:B------:R-:W-:Y:S01]  /*0870*/  FMUL R0, R0, UR4 ;  /* 0x0000000400007c20 */ /* 0x000fe20008400000 */
[----:B------:R-:W-:Y:S01]  /*0880*/  IMAD.WIDE.U32 R6, R5, R16, R6 ;  /* 0x0000001005067225 */ /* 0x000fe200078e0006 */
[----:B------:R-:W-:-:S03]  /*0890*/  ULDC UR4, c[0x0][0x154] ;  /* 0x0000550000047ab9 */ /* 0x000fc60000000800 */
[----:B------:R-:W-:Y:S01]  /*08a0*/  IMAD R8, R9, R16, RZ ;  /* 0x0000001009087224 */ /* 0x000fe200078e02ff */
[----:B------:R-:W2:Y:S01]  /*08b0*/  LDC R3, c[0x0][0x144] ;  /* 0x00005100ff037b82 */ /* 0x000ea20000000800 */
[----:B------:R-:W3:Y:S01]  /*08c0*/  F2I.U32.TRUNC.NTZ R0, R0 ;  /* 0x0000000000007305 */ /* 0x000ee2000020f000 */
[----:B------:R-:W-:Y:S02]  /*08d0*/  IMAD.MOV.U32 R9, RZ, RZ, -0x1 ;  /* 0xffffffffff097424 */ /* 0x000fe400078e00ff */
[----:B------:R-:W-:-:S04]  /*08e0*/  IMAD R5, R5, R17, R8 ;  /* 0x0000001105057224 */ /* 0x000fc800078e0208 */
[----:B------:R-:W4:Y:S01]  /*08f0*/  LDC R14, c[0x0][0x608] ;  /* 0x00018200ff0e7b82 */ /* 0x000f220000000800 */
[----:B------:R-:W-:Y:S01]  /*0900*/  IMAD.IADD R7, R7, 0x1, R5 ;  /* 0x0000000107077824 */ /* 0x000fe200078e0205 */
[----:B------:R-:W-:-:S04]  /*0910*/  I2FP.F32.U32 R5, R4 ;  /* 0x0000000400057245 */ /* 0x000fc80000201000 */
[-CC-:B0-----:R-:W-:Y:S02]  /*0920*/  SHF.R.U64 R12, R6, R10.reuse, R7.reuse ;  /* 0x0000000a060c7219 */ /* 0x181fe40000001207 */
[----:B------:R-:W0:Y:S01]  /*0930*/  LDC R8, c[0x0][0x658] ;  /* 0x00019600ff087b82 */ /* 0x000e220000000800 */
[----:B-1----:R-:W-:Y:S01]  /*0940*/  ISETP.NE.U32.AND P0, PT, R20, RZ, PT ;  /* 0x000000ff1400720c */ /* 0x002fe20003f05070 */
[----:B---3--:R-:W-:Y:S01]  /*0950*/  IMAD.MOV R6, RZ, RZ, -R0 ;  /* 0x000000ffff067224 */ /* 0x008fe200078e0a00 */
[----:B------:R-:W-:Y:S02]  /*0960*/  SHF.R.U32.HI R7, RZ, R10, R7 ;  /* 0x0000000aff077219 */ /* 0x000fe40000011607 */
[----:B------:R-:W-:-:S03]  /*0970*/  ISETP.NE.AND.EX P0, PT, R21, RZ, PT, P0 ;  /* 0x000000ff1500720c */ /* 0x000fc60003f05300 */
[----:B------:R-:W1:Y:S01]  /*0980*/  LDC R13, c[0x0][0x148] ;  /* 0x00005200ff0d7b82 */ /* 0x000e620000000800 */
[----:B--2---:R-:W-:Y:S02]  /*0990*/  IMAD R0, R3, R6, R2 ;  /* 0x0000000603007224 */ /* 0x004fe400078e0202 */
[----:B------:R-:W-:-:S04]  /*09a0*/  FMUL R3, R5, UR4 ;  /* 0x0000000405037c20 */ /* 0x000fc80008400000 */
[----:B------:R2:W3:Y:S01]  /*09b0*/  F2I.U32.TRUNC.NTZ R11, R3 ;  /* 0x00000003000b7305 */ /* 0x0004e2000020f000 */
[----:B------:R-:W1:Y:S01]  /*09c0*/  LDC R17, c[0x0][0x600] ;  /* 0x00018000ff117b82 */ /* 0x000e620000000800 */
[-CC-:B----4-:R-:W-:Y:S02]  /*09d0*/  SHF.R.U64 R25, R12, R14.reuse, R7.reuse ;  /* 0x0000000e0c197219 */ /* 0x190fe40000001207 */
[----:B------:R-:W-:Y:S01]  /*09e0*/  SHF.R.U32.HI R5, RZ, R14, R7 ;  /* 0x0000000eff057219 */ /* 0x000fe20000011607 */
[----:B------:R-:W-:-:S04]  /*09f0*/  IMAD.MOV.U32 R7, RZ, RZ, 0x1 ;  /* 0x00000001ff077424 */ /* 0x000fc800078e00ff */
[----:B------:R-:W4:Y:S01]  /*0a00*/  LDC R16, c[0x0][0x648] ;  /* 0x00019200ff107b82 */ /* 0x000f220000000800 */
[-C--:B0-----:R-:W-:Y:S02]  /*0a10*/  SHF.L.U32 R2, R9, R8.reuse, RZ ;  /* 0x0000000809027219 */ /* 0x081fe400000006ff */
[-CC-:B------:R-:W-:Y:S02]  /*0a20*/  SHF.R.U64 R14, R25, R8.reuse, R5.reuse ;  /* 0x00000008190e7219 */ /* 0x180fe40000001205 */
[----:B------:R-:W-:Y:S02]  /*0a30*/  SHF.R.U32.HI R15, RZ, R8, R5 ;  /* 0x00000008ff0f7219 */ /* 0x000fe40000011605 */
[----:B------:R-:W-:Y:S01]  /*0a40*/  LOP3.LUT R10, RZ, R2, RZ, 0x33, !PT ;  /* 0x00000002ff0a7212 */ /* 0x000fe200078e33ff */
[----:B------:R-:W0:Y:S01]  /*0a50*/  LDC R23, c[0x0][0x638] ;  /* 0x00018e00ff177b82 */ /* 0x000e220000000800 */
[----:B------:R-:W-:Y:S01]  /*0a60*/  SHF.L.U32 R5, R7, R8, RZ ;  /* 0x0000000807057219 */ /* 0x000fe200000006ff */
[----:B------:R-:W-:-:S02]  /*0a70*/  IMAD.MOV.U32 R2, RZ, RZ, R14 ;  /* 0x000000ffff027224 */ /* 0x000fc400078e000e */
[----:B--2---:R-:W-:-:S04]  /*0a80*/  IMAD.MOV.U32 R3, RZ, RZ, R15 ;  /* 0x000000ffff037224 */ /* 0x004fc800078e000f */
[----:B------:R-:W2:Y:S01]  /*0a90*/  LDC R18, c[0x0][0x610] ;  /* 0x00018400ff127b82 */ /* 0x000ea20000000800 */
[----:B---3--:R-:W-:Y:S05]  /*0aa0*/  @!P0 BRA `(.L_x_6) ;  /* 0x0000000000288947 */ /* 0x008fea0003800000 */
[----:B------:R-:W3:Y:S02]  /*0ab0*/  LDC R9, c[0x0][0x64c] ;  /* 0x00019300ff097b82 */ /* 0x000ee40000000800 */
[----:B---3--:R-:W-:-:S05]  /*0ac0*/  IADD3 R9, P0, R14, R9, RZ ;  /* 0x000000090e097210 */ /* 0x008fca0007f1e0ff */
        /* <DEDUP_REMOVED lines=8> */
.L_x_6:
[----:B----4-:R-:W-:Y:S01]  /*0b50*/  SHF.R.U64 R2, R2, R16, R3 ;  /* 0x0000001002027219 */ /* 0x010fe20000001203 */
[----:B-1----:R-:W-:Y:S01]  /*0b60*/  VIADD R3, R17, 0xffffffff ;  /* 0xffffffff11037836 */ /* 0x002fe20000000000 */
[----:B------:R-:W-:Y:S01]  /*0b70*/  LOP3.LUT R10, R25, R10, RZ, 0xc0, !PT ;  /* 0x0000000a190a7212 */ /* 0x000fe200078ec0ff */
[----:B------:R-:W-:Y:S02]  /*0b80*/  IMAD.MOV R11, RZ, RZ, -R11 ;  /* 0x000000ffff0b7224 */ /* 0x000fe400078e0a0b */
[----:B------:R-:W-:Y:S01]  /*0b90*/  IMAD.MOV R6, RZ, RZ, -R2 ;  /* 0x000000ffff067224 */ /* 0x000fe200078e0a02 */
[----:B------:R-:W-:Y:S01]  /*0ba0*/  LOP3.LUT R3, R12, R3, RZ, 0xc0, !PT ;  /* 0x000000030c037212 */ /* 0x000fe200078ec0ff */
[----:B------:R-:W-:Y:S02]  /*0bb0*/  IMAD R5, R5, R2, R10 ;  /* 0x0000000205057224 */ /* 0x000fe400078e020a */
[----:B------:R-:W-:Y:S02]  /*0bc0*/  @P3 IMAD R0, R13, R11, R4 ;  /* 0x0000000b0d003224 */ /* 0x000fe400078e0204 */
[----:B0-----:R-:W-:-:S02]  /*0bd0*/  IMAD R2, R6, R23, R14 ;  /* 0x0000001706027224 */ /* 0x001fc400078e020e */
[----:B--2---:R-:W-:Y:S02]  /*0be0*/  IMAD R18, R5, R18, R0 ;  /* 0x0000001205127224 */ /* 0x004fe400078e0200 */
[----:B------:R-:W-:Y:S02]  /*0bf0*/  IMAD R3, R2, R17, R3 ;  /* 0x0000001102037224 */ /* 0x000fe400078e0203 */
[----:B------:R-:W-:Y:S02]  /*0c00*/  IMAD.MOV.U32 R0, RZ, RZ, 0x1 ;  /* 0x00000001ff007424 */ /* 0x000fe400078e00ff */
[----:B------:R-:W-:Y:S01]  /*0c10*/  IMAD.MOV.U32 R17, RZ, RZ, R24 ;  /* 0x000000ffff117224 */ /* 0x000fe200078e0018 */
[----:B------:R-:W-:Y:S02]  /*0c20*/  SEL R16, R3, R18, !P3 ;  /* 0x0000001203107207 */ /* 0x000fe40005800000 */
[----:B------:R-:W-:-:S07]  /*0c30*/  SEL R18, R18, R3, !P3 ;  /* 0x0000000312127207 */ /* 0x000fce0005800000 */
.L_x_4:
[----:B------:R-:W-:-:S08]  /*0c40*/  NOP ;  /* 0x0000000000007918 */ /* 0x000fd00000000000 */
[----:B------:R-:W0:Y:S02]  /*0c50*/  USETMAXREG.TRY_ALLOC.CTAPOOL UP0, 0xe8 ;  /* 0x000000e8000079c8 */ /* 0x000e240008000600 */
[----:B0-----:R-:W-:-:S13]  /*0c60*/  PLOP3.LUT P0, PT, PT, PT, UP0, 0x80, 0x0 ;  /* 0x000000000000781c */ /* 0x001fda0003f0f008 */
[----:B------:R-:W-:Y:S05]  /*0c70*/  @!P0 BRA `(.L_x_4) ;  /* 0xfffffffc00f08947 */ /* 0x000fea000383ffff */
[----:B------:R-:W-:Y:S01]  /*0c80*/  ULDC.64 UR4, c[0x0][0x598] ;  /* 0x0001660000047ab9 */ /* 0x000fe20000000a00 */
[----:B------:R-:W-:Y:S01]  /*0c90*/  ULDC.64 UR36, c[0x0][0x208] ;  /* 0x0000820000247ab9 */ /* 0x000fe20000000a00 */
[----:B------:R-:W-:-:S04]  /*0ca0*/  ISETP.NE.U32.AND P0, PT, RZ, UR4, PT ;  /* 0x00000004ff007c0c */ /* 0x000fc8000bf05070 */
[----:B------:R-:W-:-:S13]  /*0cb0*/  ISETP.NE.AND.EX P0, PT, RZ, UR5, PT, P0 ;  /* 0x00000005ff007c0c */ /* 0x000fda000bf05300 */
[----:B------:R-:W-:Y:S05]  /*0cc0*/  @!P0 BRA `(.L_x_7) ;  /* 0x00000000001c8947 */ /* 0x000fea0003800000 */
[----:B------:R-:W0:Y:S02]  /*0cd0*/  LDC.64 R2, c[0x0][0x598] ;  /* 0x00016600ff027b82 */ /* 0x000e240000000a00 */
[----:B0-----:R-:W2:Y:S02]  /*0ce0*/  LDG.E.64 R2, desc[UR36][R2.64] ;  /* 0x0000002402027981 */ /* 0x001ea4000c1e1b00 */
[----:B--2---:R-:W-:-:S04]  /*0cf0*/  ISETP.NE.U32.AND P0, PT, R2, RZ, PT ;  /* 0x000000ff0200720c */ /* 0x004fc80003f05070 */
[----:B------:R-:W-:-:S13]  /*0d00*/  ISETP.NE.AND.EX P0, PT, R3, RZ, PT, P0 ;  /* 0x000000ff0300720c */ /* 0x000fda0003f05300 */
[----:B------:R-:W-:Y:S05]  /*0d10*/  @!P0 BRA `(.L_x_7) ;  /* 0x0000000000088947 */ /* 0x000fea0003800000 */
[----:B------:R0:W5:Y:S01]  /*0d20*/  LD.E R160, desc[UR36][R2.64] ;  /* 0x0000002402a07980 */ /* 0x000162000c101900 */
[----:B------:R-:W-:Y:S05]  /*0d30*/  BRA `(.L_x_8) ;  /* 0x0000000000247947 */ /* 0x000fea0003800000 */
.L_x_7:
[----:B------:R-:W-:Y:S02]  /*0d40*/  ULDC.64 UR4, c[0x0][0x588] ;  /* 0x0001620000047ab9 */ /* 0x000fe40000000a00 */
[----:B------:R-:W-:-:S04]  /*0d50*/  ISETP.NE.U32.AND P0, PT, RZ, UR4, PT ;  /* 0x00000004ff007c0c */ /* 0x000fc8000bf05070 */
[----:B------:R-:W-:-:S13]  /*0d60*/  ISETP.NE.AND.EX P0, PT, RZ, UR5, PT, P0 ;  /* 0x00000005ff007c0c */ /* 0x000fda000bf05300 */
[----:B------:R-:W-:Y:S05]  /*0d70*/  @!P0 BRA `(.L_x_9) ;  /* 0x00000000000c8947 */ /* 0x000fea0003800000 */
[----:B------:R-:W0:Y:S02]  /*0d80*/  LDC.64 R160, c[0x0][0x588] ;  /* 0x00016200ffa07b82 */ /* 0x000e240000000a00 */
[----:B0-----:R1:W5:Y:S01]  /*0d90*/  LDG.E R160, desc[UR36][R160.64] ;  /* 0x00000024a0a07981 */ /* 0x001362000c1e1900 */
[----:B------:R-:W-:Y:S05]  /*0da0*/  BRA `(.L_x_8) ;  /* 0x0000000000087947 */ /* 0x000fea0003800000 */
.L_x_9:
[----:B------:R-:W-:Y:S02]  /*0db0*/  ULDC UR4, c[0x0][0x580] ;  /* 0x0001600000047ab9 */ /* 0x000fe40000000800 */
[----:B------:R-:W-:-:S07]  /*0dc0*/  IMAD.U32 R160, RZ, RZ, UR4 ;  /* 0x00000004ffa07e24 */ /* 0x000fce000f8e00ff */
.L_x_8:
[----:B------:R-:W-:Y:S02]  /*0dd0*/  ULDC.64 UR4, c[0x0][0x5a0] ;  /* 0x0001680000047ab9 */ /* 0x000fe40000000a00 */
[----:B------:R-:W-:-:S04]  /*0de0*/  ISETP.NE.U32.AND P0, PT, RZ, UR4, PT ;  /* 0x00000004ff007c0c */ /* 0x000fc8000bf05070 */
[----:B------:R-:W-:-:S13]  /*0df0*/  ISETP.NE.AND.EX P0, PT, RZ, UR5, PT, P0 ;  /* 0x00000005ff007c0c */ /* 0x000fda000bf05300 */
[----:B------:R-:W-:Y:S05]  /*0e00*/  @!P0 BRA `(.L_x_10) ;  /* 0x00000000001c8947 */ /* 0x000fea0003800000 */
[----:B0-----:R-:W0:Y:S02]  /*0e10*/  LDC.64 R2, c[0x0][0x5a0] ;  /* 0x00016800ff027b82 */ /* 0x001e240000000a00 */
[----:B0-----:R-:W2:Y:S02]  /*0e20*/  LDG.E.64 R2, desc[UR36][R2.64] ;  /* 0x0000002402027981 */ /* 0x001ea4000c1e1b00 */
[----:B--2---:R-:W-:-:S04]  /*0e30*/  ISETP.NE.U32.AND P0, PT, R2, RZ, PT ;  /* 0x000000ff0200720c */ /* 0x004fc80003f05070 */
[----:B------:R-:W-:-:S13]  /*0e40*/  ISETP.NE.AND.EX P0, PT, R3, RZ, PT, P0 ;  /* 0x000000ff0300720c */ /* 0x000fda0003f05300 */
[----:B------:R-:W-:Y:S05]  /*0e50*/  @!P0 BRA `(.L_x_10) ;  /* 0x0000000000088947 */ /* 0x000fea0003800000 */
[----:B------:R0:W5:Y:S01]  /*0e60*/  LD.E R23, desc[UR36][R2.64] ;  /* 0x0000002402177980 */ /* 0x000162000c101900 */
[----:B------:R-:W-:Y:S05]  /*0e70*/  BRA `(.L_x_11) ;  /* 0x0000000000247947 */ /* 0x000fea0003800000 */
.L_x_10:
[----:B------:R-:W-:Y:S02]  /*0e80*/  ULDC.64 UR4, c[0x0][0x590] ;  /* 0x0001640000047ab9 */ /* 0x000fe40000000a00 */
[----:B------:R-:W-:-:S04]  /*0e90*/  ISETP.NE.U32.AND P0, PT, RZ, UR4, PT ;  /* 0x00000004ff007c0c */ /* 0x000fc8000bf05070 */
[----:B------:R-:W-:-:S13]  /*0ea0*/  ISETP.NE.AND.EX P0, PT, RZ, UR5, PT, P0 ;  /* 0x00000005ff007c0c */ /* 0x000fda000bf05300 */
[----:B------:R-:W-:Y:S05]  /*0eb0*/  @!P0 BRA `(.L_x_12) ;  /* 0x00000000000c8947 */ /* 0x000fea0003800000 */
[----:B0-----:R-:W0:Y:S02]  /*0ec0*/  LDC.64 R2, c[0x0][0x590] ;  /* 0x00016400ff027b82 */ /* 0x001e240000000a00 */
[----:B0-----:R2:W5:Y:S01]  /*0ed0*/  LDG.E R23, desc[UR36][R2.64] ;  /* 0x0000002402177981 */ /* 0x001562000c1e1900 */
[----:B------:R-:W-:Y:S05]  /*0ee0*/  BRA `(.L_x_11) ;  /* 0x0000000000087947 */ /* 0x000fea0003800000 */
.L_x_12:
[----:B------:R-:W-:Y:S02]  /*0ef0*/  ULDC UR4, c[0x0][0x584] ;  /* 0x0001610000047ab9 */ /* 0x000fe40000000800 */
[----:B------:R-:W-:-:S07]  /*0f00*/  IMAD.U32 R23, RZ, RZ, UR4 ;  /* 0x00000004ff177e24 */ /* 0x000fce000f8e00ff */
.L_x_11:
[----:B------:R-:W-:-:S13]  /*0f10*/  LOP3.LUT P0, RZ, R0, 0xff, RZ, 0xc0, !PT ;  /* 0x000000ff00ff7812 */ /* 0x000fda000780c0ff */
[----:B------:R-:W-:Y:S05]  /*0f20*/  @!P0 EXIT ;  /* 0x000000000000894d */ /* 0x000fea0003800000 */
[----:B0-2---:R-:W1:Y:S01]  /*0f30*/  LDL R2, [R1+0x50] ;  /* 0x0000500001027983 */ /* 0x005e620000100800 */
[----:B------:R-:W-:Y:S01]  /*0f40*/  ULDC UR4, c[0x0][0x28c] ;  /* 0x0000a30000047ab9 */ /* 0x000fe20000000800 */
[----:B------:R-:W-:Y:S01]  /*0f50*/  UMOV UR38, URZ ;  /* 0x0000003f00267c82 */ /* 0x000fe20008000000 */
[----:B------:R-:W-:Y:S01]  /*0f60*/  UIADD3 UR4, UR4, 0x1f, URZ ;  /* 0x0000001f04047890 */ /* 0x000fe2000fffe03f */
[----:B------:R-:W-:-:S03]  /*0f70*/  UMOV UR39, URZ ;  /* 0x0000003f00277c82 */ /* 0x000fc60008000000 */
[----:B------:R-:W-:-:S04]  /*0f80*/  USHF.R.S32.HI UR5, URZ, 0x1f, UR4 ;  /* 0x0000001f3f057899 */ /* 0x000fc80008011404 */
[----:B------:R-:W-:-:S04]  /*0f90*/  ULEA.HI UR5, UR5, UR4, URZ, 0x5 ;  /* 0x0000000405057291 */ /* 0x000fc8000f8f283f */
[----:B------:R-:W-:Y:S01]  /*0fa0*/  USHF.R.S32.HI UR40, URZ, 0x5, UR5 ;  /* 0x000000053f287899 */ /* 0x000fe20008011405 */
[----:B-1----:R-:W-:-:S11]  /*0fb0*/  LOP3.LUT R161, R2, 0x1, RZ, 0xfc, !PT ;  /* 0x0000000102a17812 */ /* 0x002fd600078efcff */
.L_x_299:
[----:B------:R-:W0:Y:S01]  /*0fc0*/  S2R R3, SR_CgaCtaId ;  /* 0x0000000000037919 */ /* 0x000e220000008800 */
[----:B------:R-:W-:Y:S01]  /*0fd0*/  MOV R0, 0x400 ;  /* 0x0000040000007802 */ /* 0x000fe20000000f00 */
[----:B-----5:R1:W2:Y:S03]  /*0fe0*/  SHFL.IDX PT, R24, R22, RZ, 0x1f ;  /* 0x00001fff16187589 */ /* 0x0202a600000e0000 */
[----:B0-----:R-:W-:-:S05]  /*0ff0*/  LEA R28, R3, R0, 0x18 ;  /* 0x00000000031c7211 */ /* 0x001fca00078ec0ff */
[----:B------:R-:W-:-:S05]  /*1000*/  VIADD R0, R28, 0x200 ;  /* 0x000002001c007836 */ /* 0x000fca0000000000 */
[----:B------:R-:W-:-:S13]  /*1010*/  LOP3.LUT P0, RZ, R0, 0x9f, RZ, 0xc0, !PT ;  /* 0x0000009f00ff7812 */ /* 0x000fda000780c0ff */
[----:B-1234-:R-:W-:Y:S05]  /*1020*/  @!P0 BRA `(.L_x_13) ;  /* 0x0000000000408947 */ /* 0x01efea0003800000 */
[----:B------:R-:W-:Y:S01]  /*1030*/  MOV R0, 0x0 ;  /* 0x0000000000007802 */ /* 0x000fe20000000f00 */
[----:B------:R-:W-:Y:S01]  /*1040*/  ULDC.64 UR4, c[0x4][0x78] ;  /* 0x01001e0000047ab9 */ /* 0x000fe20000000a00 */
[----:B------:R-:W-:Y:S01]  /*1050*/  ULDC.64 UR6, c[0x4][0x8] ;  /* 0x0100020000067ab9 */ /* 0x000fe20000000a00 */
[----:B------:R-:W-:Y:S01]  /*1060*/  IMAD.U32 R4, RZ, RZ, UR4 ;  /* 0x00000004ff047e24 */ /* 0x000fe2000f8e00ff */
[----:B------:R0:W1:Y:S01]  /*1070*/  LDC.64 R2, c[0x4][R0] ;  /* 0x0100000000027b82 */ /* 0x0000620000000a00 */
[----:B------:R-:W-:Y:S01]  /*1080*/  IMAD.U32 R5, RZ, RZ, UR5 ;  /* 0x00000005ff057e24 */ /* 0x000fe2000f8e00ff */
[----:B------:R-:W-:Y:S01]  /*1090*/  ULDC.64 UR4, c[0x4][0x80] ;  /* 0x0100200000047ab9 */ /* 0x000fe20000000a00 */
[----:B------:R-:W-:Y:S02]  /*10a0*/  IMAD.U32 R10, RZ, RZ, UR6 ;  /* 0x00000006ff0a7e24 */ /* 0x000fe4000f8e00ff */
[----:B------:R-:W-:Y:S02]  /*10b0*/  IMAD.U32 R6, RZ, RZ, UR4 ;  /* 0x00000004ff067e24 */ /* 0x000fe4000f8e00ff */
[----:B------:R-:W-:-:S02]  /*10c0*/  IMAD.U32 R7, RZ, RZ, UR5 ;  /* 0x00000005ff077e24 */ /* 0x000fc4000f8e00ff */
[----:B------:R-:W-:Y:S02]  /*10d0*/  IMAD.U32 R11, RZ, RZ, UR7 ;  /* 0x00000007ff0b7e24 */ /* 0x000fe4000f8e00ff */
[----:B------:R-:W-:Y:S02]  /*10e0*/  IMAD.MOV.U32 R8, RZ, RZ, 0x70 ;  /* 0x00000070ff087424 */ /* 0x000fe400078e00ff */
[----:B------:R-:W-:Y:S02]  /*10f0*/  IMAD.MOV.U32 R12, RZ, RZ, 0x1 ;  /* 0x00000001ff0c7424 */ /* 0x000fe400078e00ff */
[----:B0-----:R-:W-:-:S07]  /*1100*/  IMAD.MOV.U32 R13, RZ, RZ, RZ ;  /* 0x000000ffff0d7224 */ /* 0x001fce00078e00ff */
[----:B------:R-:W-:-:S07]  /*1110*/  LEPC R20, `(.L_x_13) ;  /* 0x000000001014794e */ /* 0x000fce0000000000 */
[----:B-1---5:R-:W-:Y:S05]  /*1120*/  CALL.ABS.NOINC R2 ;  /* 0x0000000002007343 */ /* 0x022fea0003c00000 */
.L_x_13:
[----:B------:R-:W-:-:S05]  /*1130*/  VIADD R26, R28, 0x10200 ;  /* 0x000102001c1a7836 */ /* 0x000fca0000000000 */
[----:B------:R-:W-:-:S13]  /*1140*/  LOP3.LUT P0, RZ, R26, 0x9f, RZ, 0xc0, !PT ;  /* 0x0000009f1aff7812 */ /* 0x000fda000780c0ff */
[----:B------:R-:W-:Y:S05]  /*1150*/  @!P0 BRA `(.L_x_14) ;  /* 0x00000000007c8947 */ /* 0x000fea0003800000 */
        /* <DEDUP_REMOVED lines=16> */
.L_x_15:
[----:B------:R-:W0:Y:S01]  /*1260*/  LDC.64 R2, c[0x4][R2] ;  /* 0x0100000002027b82 */ /* 0x000e220000000a00 */
[----:B------:R-:W-:Y:S01]  /*1270*/  ULDC.64 UR4, c[0x4][0x78] ;  /* 0x01001e0000047ab9 */ /* 0x000fe20000000a00 */
[----:B------:R-:W-:Y:S01]  /*1280*/  ULDC.64 UR6, c[0x4][0x80] ;  /* 0x0100200000067ab9 */ /* 0x000fe20000000a00 */
[----:B------:R-:W-:Y:S02]  /*1290*/  IMAD.U32 R4, RZ, RZ, UR4 ;  /* 0x00000004ff047e24 */ /* 0x000fe4000f8e00ff */
        /* <DEDUP_REMOVED lines=8> */
[----:B------:R-:W-:-:S07]  /*1320*/  IMAD.MOV.U32 R13, RZ, RZ, RZ ;  /* 0x000000ffff0d7224 */ /* 0x000fce00078e00ff */
[----:B------:R-:W-:-:S07]  /*1330*/  LEPC R20, `(.L_x_14) ;  /* 0x000000001014794e */ /* 0x000fce0000000000 */
[----:B0-----:R-:W-:Y:S05]  /*1340*/  CALL.ABS.NOINC R2 ;  /* 0x0000000002007343 */ /* 0x001fea0003c00000 */
.L_x_14:
[----:B------:R-:W0:Y:S01]  /*1350*/  S2R R2, SR_TID.X ;  /* 0x0000000000027919 */ /* 0x000e220000002100 */
[----:B------:R-:W-:Y:S01]  /*1360*/  UMOV UR4, 0xffffffff ;  /* 0xffffffff00047882 */ /* 0x000fe20000000000 */
[----:B------:R-:W-:Y:S02]  /*1370*/  ISETP.NE.AND P0, PT, R161, 0x3, PT ;  /* 0x00000003a100780c */ /* 0x000fe40003f05270 */
[----:B0-----:R-:W-:-:S04]  /*1380*/  LOP3.LUT R13, R2, 0x80, RZ, 0xc0, !PT ;  /* 0x00000080020d7812 */ /* 0x001fc800078ec0ff */
[----:B------:R-:W-:Y:S01]  /*1390*/  SHF.R.U32.HI R13, RZ, 0x7, R13 ;  /* 0x00000007ff0d7819 */ /* 0x000fe2000001160d */
[----:B------:R-:W-:Y:S06]  /*13a0*/  BRA.DIV UR4, `(.L_x_16) ;  /* 0x000000de04747947 */ /* 0x000fec000b800000 */
.L_x_327:
[----:B------:R-:W-:Y:S05]  /*13b0*/  @!P0 BRA `(.L_x_17) ;  /* 0x0000000000048947 */ /* 0x000fea0003800000 */
[----:B------:R-:W-:Y:S01]  /*13c0*/  BPT.TRAP 0x1 ;  /* 0x000000040000795c */ /* 0x000fe20000300000 */
.L_x_17:
[----:B------:R-:W-:Y:S02]  /*13d0*/  IMAD.U32 R0, RZ, RZ, UR38 ;  /* 0x00000026ff007e24 */ /* 0x000fe4000f8e00ff */
[----:B------:R-:W-:-:S03]  /*13e0*/  IMAD.U32 R3, RZ, RZ, UR39 ;  /* 0x00000027ff037e24 */ /* 0x000fc6000f8e00ff */
[----:B------:R-:W-:Y:S01]  /*13f0*/  SHF.L.U32 R0, R0, 0x1f, RZ ;  /* 0x0000001f00007819 */ /* 0x000fe200000006ff */
[----:B------:R-:W-:-:S04]  /*1400*/  IMAD R3, R3, 0x8, R28 ;  /* 0x0000000803037824 */ /* 0x000fc800078e021c */
[----:B------:R0:W1:Y:S01]  /*1410*/  SYNCS.PHASECHK.TRANS64.TRYWAIT P1, [R3+URZ], R0 ;  /* 0x00000000030075a7 */ /* 0x000062000802017f */
[----:B------:R-:W-:Y:S05]  /*1420*/  @!P0 BRA `(.L_x_18) ;  /* 0x0000000000048947 */ /* 0x000fea0003800000 */
[----:B------:R-:W-:Y:S01]  /*1430*/  BPT.TRAP 0x1 ;  /* 0x000000040000795c */ /* 0x000fe20000300000 */
.L_x_18:
[----:B-1----:R-:W-:Y:S05]  /*1440*/  @P1 BRA `(.L_x_19) ;  /* 0x0000000000081947 */ /* 0x002fea0003800000 */
[----:B------:R-:W1:Y:S02]  /*1450*/  SYNCS.PHASECHK.TRANS64.TRYWAIT P1, [R3+URZ], R0 ;  /* 0x00000000030075a7 */ /* 0x000e64000802017f */
[----:B-1----:R-:W-:Y:S05]  /*1460*/  @!P1 BRA `(.L_x_20) ;  /* 0x000000dc00609947 */ /* 0x002fea0003800000 */
.L_x_19:
[----:B------:R-:W-:-:S04]  /*1470*/  UIADD3 UR4, UR39, 0x1, URZ ;  /* 0x0000000127047890 */ /* 0x000fc8000fffe03f */
[----:B------:R-:W-:Y:S02]  /*1480*/  UISETP.NE.AND UP0, UPT, UR4, 0x4, UPT ;  /* 0x000000040400788c */ /* 0x000fe4000bf05270 */
[----:B------:R-:W-:Y:S02]  /*1490*/  IMAD.U32 R169, RZ, RZ, UR4 ;  /* 0x00000004ffa97e24 */ /* 0x000fe4000f8e00ff */
[----:B------:R-:W-:Y:S02]  /*14a0*/  USEL UR4, URZ, 0x1, UP0 ;  /* 0x000000013f047887 */ /* 0x000fe40008000000 */
[----:B------:R-:W-:Y:S02]  /*14b0*/  PLOP3.LUT P1, PT, PT, PT, UP0, 0x80, 0x0 ;  /* 0x000000000000781c */ /* 0x000fe40003f2f008 */
[----:B------:R-:W-:Y:S02]  /*14c0*/  ULOP3.LUT UR4, UR38, UR4, URZ, 0x3c, !UPT ;  /* 0x0000000426047292 */ /* 0x000fe4000f8e3c3f */
[----:B------:R-:W-:-:S04]  /*14d0*/  SEL R169, R169, RZ, P1 ;  /* 0x000000ffa9a97207 */ /* 0x000fc80000800000 */
[----:B------:R-:W-:Y:S01]  /*14e0*/  IMAD.U32 R170, RZ, RZ, UR4 ;  /* 0x00000004ffaa7e24 */ /* 0x000fe2000f8e00ff */
[----:B------:R-:W-:Y:S06]  /*14f0*/  @!P0 BRA `(.L_x_21) ;  /* 0x0000000000048947 */ /* 0x000fec0003800000 */
[----:B------:R-:W-:Y:S01]  /*1500*/  BPT.TRAP 0x1 ;  /* 0x000000040000795c */ /* 0x000fe20000300000 */
.L_x_21:
[----:B------:R-:W2:Y:S01]  /*1510*/  S2R R10, SR_TID.X ;  /* 0x00000000000a7919 */ /* 0x000ea20000002100 */
[----:B01----:R-:W-:Y:S01]  /*1520*/  SHF.R.S32.HI R3, RZ, 0x1f, R24 ;  /* 0x0000001fff037819 */ /* 0x003fe20000011418 */
[----:B------:R-:W-:Y:S01]  /*1530*/  IMAD.MOV.U32 R6, RZ, RZ, -0x650a62f0 ;  /* 0x9af59d10ff067424 */ /* 0x000fe200078e00ff */
[----:B------:R-:W-:Y:S01]  /*1540*/  USHF.L.U32 UR4, UR39, 0xc, URZ ;  /* 0x0000000c27047899 */ /* 0x000fe2000800063f */
[----:B------:R-:W-:Y:S01]  /*1550*/  IMAD.MOV.U32 R2, RZ, RZ, 0x8d10d10 ;  /* 0x08d10d10ff027424 */ /* 0x000fe200078e00ff */
[CC--:B------:R-:W-:Y:S01]  /*1560*/  LEA.HI R0, R3.reuse, R24.reuse, RZ, 0x2 ;  /* 0x0000001803007211 */ /* 0x0c0fe200078f10ff */
[----:B------:R-:W-:Y:S01]  /*1570*/  IMAD.MOV.U32 R14, RZ, RZ, 0x10 ;  /* 0x00000010ff0e7424 */ /* 0x000fe200078e00ff */
[----:B------:R-:W-:Y:S01]  /*1580*/  LEA.HI R3, R3, R24, RZ, 0x3 ;  /* 0x0000001803037211 */ /* 0x000fe200078f18ff */
[----:B------:R-:W-:Y:S01]  /*1590*/  IMAD.MOV.U32 R20, RZ, RZ, 0x90 ;  /* 0x00000090ff147424 */ /* 0x000fe200078e00ff */
[----:B------:R-:W-:Y:S02]  /*15a0*/  LOP3.LUT R5, R0, 0xfffffffc, RZ, 0xc0, !PT ;  /* 0xfffffffc00057812 */ /* 0x000fe400078ec0ff */
[----:B------:R-:W-:-:S02]  /*15b0*/  SHF.R.S32.HI R3, RZ, 0x3, R3 ;  /* 0x00000003ff037819 */ /* 0x000fc40000011403 */
[----:B------:R-:W-:Y:S01]  /*15c0*/  SHF.L.U32 R171, R170, 0x1f, RZ ;  /* 0x0000001faaab7819 */ /* 0x000fe200000006ff */
[----:B------:R-:W-:Y:S02]  /*15d0*/  IMAD.IADD R5, R24, 0x1, -R5 ;  /* 0x0000000118057824 */ /* 0x000fe400078e0a05 */
[----:B------:R-:W-:Y:S02]  /*15e0*/  IMAD R3, R3, 0x3, RZ ;  /* 0x0000000303037824 */ /* 0x000fe400078e02ff */
[----:B------:R-:W-:-:S05]  /*15f0*/  IMAD R5, R5, 0xc, RZ ;  /* 0x0000000c05057824 */ /* 0x000fca00078e02ff */
[-C--:B------:R-:W-:Y:S02]  /*1600*/  SHF.R.U64 R6, R6, R5.reuse, 0xdd3f ;  /* 0x0000dd3f06067419 */ /* 0x080fe40000001205 */
[----:B------:R-:W-:-:S04]  /*1610*/  SHF.R.U64 R2, R2, R5, 0xb08b ;  /* 0x0000b08b02027419 */ /* 0x000fc80000001205 */
[----:B------:R-:W-:Y:S01]  /*1620*/  LOP3.LUT R2, R2, 0xfff, RZ, 0xc0, !PT ;  /* 0x00000fff02027812 */ /* 0x000fe200078ec0ff */
[C---:B--2---:R-:W-:Y:S01]  /*1630*/  IMAD.SHL.U32 R0, R10.reuse, 0x2, RZ ;  /* 0x000000020a007824 */ /* 0x044fe200078e00ff */
[C---:B------:R-:W-:Y:S01]  /*1640*/  LOP3.LUT R4, R10.reuse, 0x10, RZ, 0xc0, !PT ;  /* 0x000000100a047812 */ /* 0x040fe200078ec0ff */
[----:B------:R-:W-:Y:S01]  /*1650*/  IMAD.SHL.U32 R163, R10, 0x10, RZ ;  /* 0x000000100aa37824 */ /* 0x000fe200078e00ff */
[----:B------:R-:W-:Y:S02]  /*1660*/  SHF.R.U32.HI R168, RZ, 0x2, R10 ;  /* 0x00000002ffa87819 */ /* 0x000fe4000001160a */
[----:B------:R-:W-:Y:S02]  /*1670*/  LOP3.LUT R5, R0, 0x20, RZ, 0xc0, !PT ;  /* 0x0000002000057812 */ /* 0x000fe400078ec0ff */
[----:B------:R-:W-:Y:S02]  /*1680*/  LOP3.LUT R0, R6, 0xfff, RZ, 0xc0, !PT ;  /* 0x00000fff06007812 */ /* 0x000fe400078ec0ff */
[----:B------:R-:W-:-:S02]  /*1690*/  LEA.HI R8, R4, R5, RZ, 0x1e ;  /* 0x0000000504087211 */ /* 0x000fc400078ff0ff */
[-C--:B------:R-:W-:Y:S01]  /*16a0*/  SHF.R.U32.HI R4, RZ, R3.reuse, R0 ;  /* 0x00000003ff047219 */ /* 0x080fe20000011600 */
[----:B------:R-:W-:Y:S01]  /*16b0*/  IMAD R0, R169, 0x8, R28 ;  /* 0x00000008a9007824 */ /* 0x000fe200078e021c */
[----:B------:R-:W-:Y:S02]  /*16c0*/  LOP3.LUT R167, R168, 0x3, RZ, 0xc0, !PT ;  /* 0x00000003a8a77812 */ /* 0x000fe400078ec0ff */
[----:B------:R-:W-:Y:S01]  /*16d0*/  SHF.R.U32.HI R3, RZ, R3, R2 ;  /* 0x00000003ff037219 */ /* 0x000fe20000011602 */
[----:B------:R0:W1:Y:S01]  /*16e0*/  SYNCS.PHASECHK.TRANS64.TRYWAIT P1, [R0+URZ], R171 ;  /* 0x000000ab000075a7 */ /* 0x000062000802017f */
[----:B------:R-:W-:Y:S01]  /*16f0*/  LOP3.LUT R5, R4, 0x7, RZ, 0xc0, !PT ;  /* 0x0000000704057812 */ /* 0x000fe200078ec0ff */
[----:B------:R-:W-:Y:S01]  /*1700*/  IMAD.SHL.U32 R165, R167, 0x8, RZ ;  /* 0x00000008a7a57824 */ /* 0x000fe200078e00ff */
[C---:B------:R-:W-:Y:S01]  /*1710*/  LOP3.LUT R6, R3.reuse, 0x7, RZ, 0xc0, !PT ;  /* 0x0000000703067812 */ /* 0x040fe200078ec0ff */
[----:B------:R-:W-:Y:S01]  /*1720*/  IMAD.SHL.U32 R3, R3, 0x40, RZ ;  /* 0x0000004003037824 */ /* 0x000fe200078e00ff */
[----:B------:R-:W-:Y:S01]  /*1730*/  LOP3.LUT R2, R10, 0x3, RZ, 0xc0, !PT ;  /* 0x000000030a027812 */ /* 0x000fe200078ec0ff */
[C---:B------:R-:W-:Y:S01]  /*1740*/  VIADD R7, R5.reuse, 0x1 ;  /* 0x0000000105077836 */ /* 0x040fe20000000000 */
[----:B------:R-:W-:Y:S01]  /*1750*/  ISETP.NE.AND P2, PT, R5, R6, PT ;  /* 0x000000060500720c */ /* 0x000fe20003f45270 */
[----:B------:R-:W-:Y:S01]  /*1760*/  IMAD.SHL.U32 R4, R4, 0x100, RZ ;  /* 0x0000010004047824 */ /* 0x000fe200078e00ff */
[----:B------:R-:W-:Y:S01]  /*1770*/  LOP3.LUT R165, R165, 0x18, R2, 0xe2, !PT ;  /* 0x00000018a5a57812 */ /* 0x000fe200078ee202 */
[----:B------:R-:W-:Y:S01]  /*1780*/  IMAD.SHL.U32 R2, R2, 0x8, RZ ;  /* 0x0000000802027824 */ /* 0x000fe200078e00ff */
[----:B------:R-:W-:-:S02]  /*1790*/  LOP3.LUT R9, R3, 0x1c0, RZ, 0xc0, !PT ;  /* 0x000001c003097812 */ /* 0x000fc400078ec0ff */
[----:B------:R-:W-:Y:S02]  /*17a0*/  LOP3.LUT R166, R168, 0x4, RZ, 0xc0, !PT ;  /* 0x00000004a8a67812 */ /* 0x000fe400078ec0ff */
[----:B------:R-:W-:Y:S02]  /*17b0*/  LOP3.LUT R3, R2, 0x18, R167, 0xe2, !PT ;  /* 0x0000001802037812 */ /* 0x000fe400078ee2a7 */
[----:B------:R-:W-:Y:S01]  /*17c0*/  SEL R2, R7, R6, !P2 ;  /* 0x0000000607027207 */ /* 0x000fe20005000000 */
[----:B------:R-:W-:Y:S01]  /*17d0*/  IMAD.U32 R7, RZ, RZ, UR39 ;  /* 0x00000027ff077e24 */ /* 0x000fe2000f8e00ff */
[----:B------:R-:W-:Y:S01]  /*17e0*/  LOP3.LUT R165, R165, R8, RZ, 0xfc, !PT ;  /* 0x00000008a5a57212 */ /* 0x000fe200078efcff */
[----:B------:R-:W-:Y:S01]  /*17f0*/  @!P2 VIADD R5, R6, 0x1 ;  /* 0x000000010605a836 */ /* 0x000fe20000000000 */
[----:B------:R-:W-:Y:S01]  /*1800*/  LOP3.LUT R4, R4, 0x700, RZ, 0xc0, !PT ;  /* 0x0000070004047812 */ /* 0x000fe200078ec0ff */
[----:B------:R-:W-:Y:S01]  /*1810*/  IMAD.SHL.U32 R7, R7, 0x2000, RZ ;  /* 0x0000200007077824 */ /* 0x000fe200078e00ff */
[----:B------:R-:W-:Y:S01]  /*1820*/  LOP3.LUT R163, R163, 0xe00, RZ, 0xc0, !PT ;  /* 0x00000e00a3a37812 */ /* 0x000fe200078ec0ff */
[----:B------:R-:W-:Y:S01]  /*1830*/  IMAD R13, R2, 0x4, R5 ;  /* 0x00000004020d7824 */ /* 0x000fe200078e0205 */
[----:B------:R-:W-:Y:S01]  /*1840*/  LOP3.LUT R162, R3, R166, RZ, 0xfc, !PT ;  /* 0x000000a603a27212 */ /* 0x000fe200078efcff */
[----:B------:R-:W-:Y:S01]  /*1850*/  IMAD.IADD R164, R4, 0x1, R9 ;  /* 0x0000000104a47824 */ /* 0x000fe200078e0209 */
[----:B------:R-:W-:Y:S01]  /*1860*/  LOP3.LUT R2, R7, R165, RZ, 0xfc, !PT ;  /* 0x000000a507027212 */ /* 0x000fe200078efcff */
[----:B------:R-:W-:Y:S01]  /*1870*/  IMAD.SHL.U32 R13, R13, 0x40, RZ ;  /* 0x000000400d0d7824 */ /* 0x000fe200078e00ff */
[----:B------:R-:W-:Y:S01]  /*1880*/  LOP3.LUT R21, R162, R163, RZ, 0xfc, !PT ;  /* 0x000000a3a2157212 */ /* 0x000fe200078efcff */
[----:B------:R-:W-:Y:S01]  /*1890*/  IMAD.U32 R8, RZ, RZ, UR40 ;  /* 0x00000028ff087e24 */ /* 0x000fe2000f8e00ff */
[----:B------:R-:W-:Y:S01]  /*18a0*/  LOP3.LUT P3, RZ, R10, 0x10, RZ, 0xc0, !PT ;  /* 0x000000100aff7812 */ /* 0x000fe2000786c0ff */
[----:B------:R-:W-:Y:S01]  /*18b0*/  IMAD.IADD R3, R2, 0x1, R164 ;  /* 0x0000000102037824 */ /* 0x000fe200078e02a4 */
[----:B------:R-:W-:Y:S01]  /*18c0*/  LOP3.LUT P2, RZ, R168, 0x4, RZ, 0xc0, !PT ;  /* 0x00000004a8ff7812 */ /* 0x000fe2000784c0ff */
[----:B------:R-:W-:Y:S01]  /*18d0*/  IMAD.IADD R25, R2, 0x1, R13 ;  /* 0x0000000102197824 */ /* 0x000fe200078e020d */
[----:B------:R-:W-:Y:S01]  /*18e0*/  LOP3.LUT R173, R21, UR4, RZ, 0xfc, !PT ;  /* 0x0000000415ad7c12 */ /* 0x000fe2000f8efcff */
[--C-:B------:R-:W-:Y:S01]  /*18f0*/  IMAD R5, R3, 0x4, R26.reuse ;  /* 0x0000000403057824 */ /* 0x100fe200078e021a */
[----:B------:R-:W-:Y:S01]  /*1900*/  SEL R14, R14, 0xfffffff0, !P3 ;  /* 0xfffffff00e0e7807 */ /* 0x000fe20005800000 */
[----:B------:R-:W-:Y:S01]  /*1910*/  IMAD R9, R25, 0x4, R26 ;  /* 0x0000000419097824 */ /* 0x000fe200078e021a */
[----:B------:R-:W-:Y:S01]  /*1920*/  SEL R20, R20, 0x70, !P2 ;  /* 0x0000007014147807 */ /* 0x000fe20005000000 */
[----:B------:R-:W-:Y:S01]  /*1930*/  IMAD R173, R173, 0x4, R28 ;  /* 0x00000004adad7824 */ /* 0x000fe200078e021c */
[----:B------:R-:W-:Y:S01]  /*1940*/  UMOV UR4, 0xffffffff ;  /* 0xffffffff00047882 */ /* 0x000fe20000000000 */
[----:B------:R-:W-:Y:S01]  /*1950*/  IMAD.IADD R2, R5, 0x1, R14 ;  /* 0x0000000105027824 */ /* 0x000fe200078e020e */
[----:B------:R-:W-:Y:S01]  /*1960*/  ISETP.NE.AND P2, PT, R8, 0x1, PT ;  /* 0x000000010800780c */ /* 0x000fe20003f45270 */
[----:B------:R-:W-:Y:S01]  /*1970*/  IMAD.IADD R172, R173, 0x1, R20 ;  /* 0x00000001adac7824 */ /* 0x000fe200078e0214 */
[----:B------:R2:W3:Y:S01]  /*1980*/  LDS R152, [R173+0x200] ;  /* 0x00020000ad987984 */ /* 0x0004e20000000800 */
[----:B------:R-:W-:-:S02]  /*1990*/  IMAD R24, R3, 0x4, R28 ;  /* 0x0000000403187824 */ /* 0x000fc400078e021c */
[----:B------:R-:W-:Y:S01]  /*19a0*/  IMAD R25, R25, 0x4, R28 ;  /* 0x0000000419197824 */ /* 0x000fe200078e021c */
[----:B------:R2:W4:Y:S01]  /*19b0*/  LDS R153, [R173+0x600] ;  /* 0x00060000ad997984 */ /* 0x0005220000000800 */
[----:B------:R-:W-:-:S03]  /*19c0*/  IMAD.IADD R5, R14, 0x1, R9 ;  /* 0x000000010e057824 */ /* 0x000fc600078e0209 */
[----:B------:R2:W1:Y:S04]  /*19d0*/  LDS R154, [R172+0x200] ;  /* 0x00020000ac9a7984 */ /* 0x0004680000000800 */
[----:B------:R2:W1:Y:S04]  /*19e0*/  LDS R155, [R172+0x600] ;  /* 0x00060000ac9b7984 */ /* 0x0004680000000800 */
[----:B0-----:R2:W0:Y:S04]  /*19f0*/  LDS R0, [R24+0x10200] ;  /* 0x0102000018007984 */ /* 0x0014280000000800 */
[----:B------:R2:W0:Y:S04]  /*1a00*/  LDS R3, [R2] ;  /* 0x0000000002037984 */ /* 0x0004280000000800 */
[----:B------:R2:W0:Y:S04]  /*1a10*/  LDS R4, [R25+0x10200] ;  /* 0x0102000019047984 */ /* 0x0004280000000800 */
[----:B------:R2:W0:Y:S01]  /*1a20*/  LDS R6, [R5] ;  /* 0x0000000005067984 */ /* 0x0004220000000800 */
[----:B------:R-:W-:Y:S05]  /*1a30*/  BRA.DIV UR4, `(.L_x_22) ;  /* 0x000000da04007947 */ /* 0x000fea000b800000 */
[----:B------:R-:W-:Y:S01]  /*1a40*/  LOP3.LUT R7, R7, R162, RZ, 0xfc, !PT ;  /* 0x000000a207077212 */ /* 0x000fe200078efcff */
[----:B------:R-:W-:-:S04]  /*1a50*/  NOP ;  /* 0x0000000000007918 */ /* 0x000fc80000000000 */
[--C-:B------:R-:W-:Y:S02]  /*1a60*/  IMAD.IADD R27, R164, 0x1, R7.reuse ;  /* 0x00000001a41b7824 */ /* 0x100fe400078e0207 */
[----:B------:R-:W-:Y:S02]  /*1a70*/  IMAD.IADD R29, R13, 0x1, R7 ;  /* 0x000000010d1d7824 */ /* 0x000fe400078e0207 */
[--C-:B------:R-:W-:Y:S02]  /*1a80*/  IMAD R7, R27, 0x4, R26.reuse ;  /* 0x000000041b077824 */ /* 0x100fe400078e021a */
[----:B------:R-:W-:Y:S02]  /*1a90*/  IMAD R9, R29, 0x4, R26 ;  /* 0x000000041d097824 */ /* 0x000fe400078e021a */
[----:B------:R-:W-:Y:S02]  /*1aa0*/  IMAD R27, R27, 0x4, R28 ;  /* 0x000000041b1b7824 */ /* 0x000fe400078e021c */
[----:B------:R-:W-:-:S02]  /*1ab0*/  IMAD.IADD R8, R20, 0x1, R7 ;  /* 0x0000000114087824 */ /* 0x000fc400078e0207 */
[----:B------:R-:W-:Y:S01]  /*1ac0*/  IMAD R29, R29, 0x4, R28 ;  /* 0x000000041d1d7824 */ /* 0x000fe200078e021c */
[----:B0-----:R-:W-:Y:S01]  /*1ad0*/  STS [R27+0x10200], R0 ;  /* 0x010200001b007388 */ /* 0x001fe20000000800 */
[----:B------:R-:W-:-:S03]  /*1ae0*/  IMAD.IADD R7, R20, 0x1, R9 ;  /* 0x0000000114077824 */ /* 0x000fc600078e0209 */
[----:B------:R-:W-:Y:S04]  /*1af0*/  STS [R8], R3 ;  /* 0x0000000308007388 */ /* 0x000fe80000000800 */
[----:B------:R-:W-:Y:S04]  /*1b00*/  STS [R29+0x10200], R4 ;  /* 0x010200041d007388 */ /* 0x000fe80000000800 */
[----:B------:R-:W-:Y:S04]  /*1b10*/  STS [R7], R6 ;  /* 0x0000000607007388 */ /* 0x000fe80000000800 */
[----:B------:R-:W0:Y:S04]  /*1b20*/  LDS R9, [R24+0x11200] ;  /* 0x0112000018097984 */ /* 0x000e280000000800 */
[----:B------:R-:W2:Y:S04]  /*1b30*/  LDS R11, [R2+0x1000] ;  /* 0x00100000020b7984 */ /* 0x000ea80000000800 */
[----:B------:R-:W3:Y:S04]  /*1b40*/  LDS R10, [R25+0x11200] ;  /* 0x01120000190a7984 */ /* 0x000ee80000000800 */
[----:B------:R-:W4:Y:S01]  /*1b50*/  LDS R12, [R5+0x1000] ;  /* 0x00100000050c7984 */ /* 0x000f220000000800 */
[----:B------:R-:W-:-:S03]  /*1b60*/  NOP ;  /* 0x0000000000007918 */ /* 0x000fc60000000000 */
[----:B0-----:R-:W-:Y:S04]  /*1b70*/  STS [R27+0x11200], R9 ;  /* 0x011200091b007388 */ /* 0x001fe80000000800 */
[----:B--2---:R-:W-:Y:S04]  /*1b80*/  STS [R8+0x1000], R11 ;  /* 0x0010000b08007388 */ /* 0x004fe80000000800 */
[----:B---3--:R-:W-:Y:S04]  /*1b90*/  STS [R29+0x11200], R10 ;  /* 0x0112000a1d007388 */ /* 0x008fe80000000800 */
[----:B----4-:R-:W-:Y:S04]  /*1ba0*/  STS [R7+0x1000], R12 ;  /* 0x0010000c07007388 */ /* 0x010fe80000000800 */
        /* <DEDUP_REMOVED lines=41> */
[----:B0-----:R0:W-:Y:S04]  /*1e40*/  STS [R27+0x16200], R0 ;  /* 0x016200001b007388 */ /* 0x0011e80000000800 */
[----:B--2---:R0:W-:Y:S04]  /*1e50*/  STS [R8+0x6000], R3 ;  /* 0x0060000308007388 */ /* 0x0041e80000000800 */
[----:B---3--:R0:W-:Y:S04]  /*1e60*/  STS [R29+0x16200], R4 ;  /* 0x016200041d007388 */ /* 0x0081e80000000800 */
[----:B----4-:R0:W-:Y:S04]  /*1e70*/  STS [R7+0x6000], R6 ;  /* 0x0060000607007388 */ /* 0x0101e80000000800 */
[----:B------:R0:W2:Y:S04]  /*1e80*/  LDS R10, [R24+0x17200] ;  /* 0x01720000180a7984 */ /* 0x0000a80000000800 */
[----:B------:R0:W3:Y:S04]  /*1e90*/  LDS R9, [R2+0x7000] ;  /* 0x0070000002097984 */ /* 0x0000e80000000800 */
[----:B------:R0:W4:Y:S04]  /*1ea0*/  LDS R12, [R25+0x17200] ;  /* 0x01720000190c7984 */ /* 0x0001280000000800 */
[----:B------:R0:W0:Y:S01]  /*1eb0*/  LDS R28, [R5+0x7000] ;  /* 0x00700000051c7984 */ /* 0x0000220000000800 */
[----:B------:R-:W-:Y:S01]  /*1ec0*/  NOP ;  /* 0x0000000000007918 */ /* 0x000fe20000000000 */
.L_x_337:
[----:B--2---:R-:W-:Y:S04]  /*1ed0*/  STS [R27+0x17200], R10 ;  /* 0x0172000a1b007388 */ /* 0x004fe80000000800 */
[----:B---3--:R-:W-:Y:S04]  /*1ee0*/  STS [R8+0x7000], R9 ;  /* 0x0070000908007388 */ /* 0x008fe80000000800 */
[----:B----4-:R-:W-:Y:S04]  /*1ef0*/  STS [R29+0x17200], R12 ;  /* 0x0172000c1d007388 */ /* 0x010fe80000000800 */
[----:B0-----:R1:W-:Y:S04]  /*1f00*/  STS [R7+0x7000], R28 ;  /* 0x0070001c07007388 */ /* 0x0013e80000000800 */
[----:B------:R-:W-:Y:S04]  /*1f10*/  LDS R156, [R173+0x300] ;  /* 0x00030000ad9c7984 */ /* 0x000fe80000000800 */
[----:B------:R-:W-:Y:S04]  /*1f20*/  LDS R157, [R173+0x700] ;  /* 0x00070000ad9d7984 */ /* 0x000fe80000000800 */
[----:B------:R-:W-:Y:S04]  /*1f30*/  LDS R158, [R172+0x300] ;  /* 0x00030000ac9e7984 */ /* 0x000fe80000000800 */
[----:B------:R-:W0:Y:S01]  /*1f40*/  LDS R159, [R172+0x700] ;  /* 0x00070000ac9f7984 */ /* 0x000e220000000800 */
[----:B------:R-:W-:Y:S01]  /*1f50*/  @!PT LDS RZ, [RZ] ;  /* 0x00000000fffff984 */ /* 0x000fe20000000800 */
[----:B------:R-:W-:Y:S01]  /*1f60*/  @!PT LDS RZ, [RZ] ;  /* 0x00000000fffff984 */ /* 0x000fe20000000800 */
[----:B------:R-:W-:Y:S01]  /*1f70*/  @!PT LDS RZ, [RZ] ;  /* 0x00000000fffff984 */ /* 0x000fe20000000800 */
[----:B------:R-:W-:Y:S01]  /*1f80*/  @!PT LDS RZ, [RZ] ;  /* 0x00000000fffff984 */ /* 0x000fe20000000800 */
[----:B------:R2:W-:Y:S06]  /*1f90*/  MEMBAR.ALL.CTA ;  /* 0x0000000000007992 */ /* 0x0005ec0000008000 */
[----:B--2---:R-:W2:Y:S01]  /*1fa0*/  FENCE.VIEW.ASYNC.S ;  /* 0x00000000000073c6 */ /* 0x004ea20000000000 */
[----:B------:R-:W-:Y:S05]  /*1fb0*/  WARPSYNC.ALL ;  /* 0x0000000000007948 */ /* 0x000fea0003800000 */
[----:B------:R-:W-:Y:S01]  /*1fc0*/  R2UR UR4, R26 ;  /* 0x000000001a0472ca */ /* 0x000fe200000e0000 */
[----:B--2---:R-:W-:Y:S06]  /*1fd0*/  BAR.SYNC.DEFER_BLOCKING 0x2, 0x100 ;  /* 0x0084000000007b1d */ /* 0x004fec0000010000 */
[----:B------:R-:W-:-:S06]  /*1fe0*/  UMOV UR11, 0xc0000040 ;  /* 0xc0000040000b7882 */ /* 0x000fcc0000000000 */
[----:B------:R-:W-:-:S04]  /*1ff0*/  USHF.R.U32.HI UR4, URZ, 0x4, UR4 ;  /* 0x000000043f047899 */ /* 0x000fc80008011604 */
[----:B------:R-:W-:-:S04]  /*2000*/  ULOP3.LUT UR4, UR4, 0x3fff, URZ, 0xc0, !UPT ;  /* 0x00003fff04047892 */ /* 0x000fc8000f8ec03f */
[----:B------:R-:W-:-:S04]  /*2010*/  ULOP3.LUT UR7, UR4, 0x10000, URZ, 0xfc, !UPT ;  /* 0x0001000004077892 */ /* 0x000fc8000f8efc3f */
[----:B------:R-:W-:Y:S01]  /*2020*/  ULEA UR4, UR39, UR7, 0xb ;  /* 0x0000000727047291 */ /* 0x000fe2000f8e583f */
[----:B-1----:R-:W-:-:S03]  /*2030*/  WARPGROUP.ARRIVE ;  /* 0x00000000000079c5 */ /* 0x002fc60000000000 */
[----:B------:R-:W-:-:S03]  /*2040*/  UIADD3 UR6, UR4, 0x10, URZ ;  /* 0x0000001004067890 */ /* 0x000fc6000fffe03f */
[----:B------:R-:W-:Y:S02]  /*2050*/  UMOV UR10, UR4 ;  /* 0x00000004000a7c82 */ /* 0x000fe40008000000 */
[----:B------:R-:W-:Y:S01]  /*2060*/  HGMMA.64x256x8.F32.TF32 R24, R152, gdesc[UR8], RZ, !UPT, gsb0 ;  /* 0x07e0000898187df0 */ /* 0x000fe2000c0028ff */
[----:B------:R-:W-:Y:S01]  /*2070*/  UMOV UR11, 0xc0000040 ;  /* 0xc0000040000b7882 */ /* 0x000fe20000000000 */
[----:B------:R-:W-:Y:S01]  /*2080*/  UMOV UR10, UR6 ;  /* 0x00000006000a7c82 */ /* 0x000fe20008000000 */
[----:B------:R-:W-:Y:S02]  /*2090*/  UIADD3 UR6, UR4, 0x20, URZ ;  /* 0x0000002004067890 */ /* 0x000fe4000fffe03f */
[----:B------:R-:W-:Y:S01]  /*20a0*/  UIADD3 UR4, UR4, 0x30, URZ ;  /* 0x0000003004047890 */ /* 0x000fe2000fffe03f */
[----:B------:R-:W-:Y:S02]  /*20b0*/  WARPGROUP.DEPBAR.LE gsb0, 0x0 ;  /* 0x00008000000079c5 */ /* 0x000fe40000010000 */
[----:B0-----:R-:W-:-:S15]  /*20c0*/  WARPGROUP.ARRIVE ;  /* 0x00000000000079c5 */ /* 0x001fde0000000000 */
[----:B------:R-:W-:-:S05]  /*20d0*/  NOP ;  /* 0x0000000000007918 */ /* 0x000fca0000000000 */
[----:B------:R-:W-:Y:S01]  /*20e0*/  HGMMA.64x256x8.F32.TF32 R24, R156, gdesc[UR8], R24, gsb0 ;  /* 0x07e000089c187df0 */ /* 0x000fe20008002818 */
[----:B------:R-:W-:Y:S01]  /*20f0*/  UMOV UR10, UR6 ;  /* 0x00000006000a7c82 */ /* 0x000fe20008000000 */
[----:B------:R-:W-:Y:S01]  /*2100*/  UMOV UR11, 0xc0000040 ;  /* 0xc0000040000b7882 */ /* 0x000fe20000000000 */
[----:B------:R-:W-:Y:S02]  /*2110*/  WARPGROUP.DEPBAR.LE gsb0, 0x0 ;  /* 0x00008000000079c5 */ /* 0x000fe40000010000 */
[----:B------:R-:W-:Y:S04]  /*2120*/  LDS R152, [R173+0x400] ;  /* 0x00040000ad987984 */ /* 0x000fe80000000800 */
[----:B------:R-:W-:Y:S04]  /*2130*/  LDS R153, [R173+0x800] ;  /* 0x00080000ad997984 */ /* 0x000fe80000000800 */
[----:B------:R-:W-:Y:S04]  /*2140*/  LDS R154, [R172+0x400] ;  /* 0x00040000ac9a7984 */ /* 0x000fe80000000800 */
[----:B------:R-:W0:Y:S02]  /*2150*/  LDS R155, [R172+0x800] ;  /* 0x00080000ac9b7984 */ /* 0x000e240000000800 */
[----:B0-----:R-:W-:-:S09]  /*2160*/  WARPGROUP.ARRIVE ;  /* 0x00000000000079c5 */ /* 0x001fd20000000000 */
        /* <DEDUP_REMOVED lines=9> */
[----:B------:R-:W-:Y:S03]  /*2200*/  HGMMA.64x256x8.F32.TF32 R24, R156, gdesc[UR8], R24, gsb0 ;  /* 0x07e000089c187df0 */ /* 0x000fe60008002818 */
[----:B------:R-:W-:Y:S02]  /*2210*/  WARPGROUP.DEPBAR.LE gsb0, 0x0 ;  /* 0x00008000000079c5 */ /* 0x000fe40000010000 */
[----:B------:R-:W-:Y:S05]  /*2220*/  @!P2 BRA `(.L_x_23) ;  /* 0x000000180004a947 */ /* 0x000fea0003800000 */
[----:B------:R-:W-:Y:S05]  /*2230*/  @!P0 BRA `(.L_x_24) ;  /* 0x0000000000048947 */ /* 0x000fea0003800000 */
[----:B------:R-:W-:Y:S01]  /*2240*/  BPT.TRAP 0x1 ;  /* 0x000000040000795c */ /* 0x000fe20000300000 */
.L_x_24:
[----:B------:R-:W-:Y:S05]  /*2250*/  @P1 BRA `(.L_x_25) ;  /* 0x0000000000181947 */ /* 0x000fea0003800000 */
[----:B------:R-:W0:Y:S01]  /*2260*/  S2UR UR5, SR_CgaCtaId ;  /* 0x00000000000579c3 */ /* 0x000e220000008800 */
[----:B------:R-:W-:Y:S02]  /*2270*/  UMOV UR4, 0x400 ;  /* 0x0000040000047882 */ /* 0x000fe40000000000 */
[----:B0-----:R-:W-:-:S06]  /*2280*/  ULEA UR4, UR5, UR4, 0x18 ;  /* 0x0000000405047291 */ /* 0x001fcc000f8ec03f */
[----:B------:R-:W-:-:S04]  /*2290*/  LEA R0, R169, UR4, 0x3 ;  /* 0x00000004a9007c11 */ /* 0x000fc8000f8e18ff */
[----:B------:R-:W0:Y:S02]  /*22a0*/  SYNCS.PHASECHK.TRANS64.TRYWAIT P1, [R0+URZ], R171 ;  /* 0x000000ab000075a7 */ /* 0x000e24000802017f */
[----:B0-----:R-:W-:Y:S05]  /*22b0*/  @!P1 BRA `(.L_x_26) ;  /* 0x000000d400589947 */ /* 0x001fea0003800000 */
.L_x_25:
[----:B------:R-:W1:Y:S01]  /*22c0*/  S2UR UR5, SR_CgaCtaId ;  /* 0x00000000000579c3 */ /* 0x000e620000008800 */
[----:B------:R-:W-:Y:S01]  /*22d0*/  UMOV UR4, 0x400 ;  /* 0x0000040000047882 */ /* 0x000fe20000000000 */
[C---:B0-----:R-:W-:Y:S02]  /*22e0*/  IMAD.SHL.U32 R0, R169.reuse, 0x2000, RZ ;  /* 0x00002000a9007824 */ /* 0x041fe400078e00ff */
[----:B------:R-:W-:Y:S02]  /*22f0*/  IMAD.SHL.U32 R176, R169, 0x1000, RZ ;  /* 0x00001000a9b07824 */ /* 0x000fe400078e00ff */
[----:B------:R-:W-:Y:S01]  /*2300*/  IMAD.U32 R177, RZ, RZ, UR39 ;  /* 0x00000027ffb17e24 */ /* 0x000fe2000f8e00ff */
[C---:B------:R-:W-:Y:S02]  /*2310*/  LOP3.LUT R2, R0.reuse, R165, RZ, 0xfc, !PT ;  /* 0x000000a500027212 */ /* 0x040fe400078efcff */
[----:B------:R-:W-:-:S03]  /*2320*/  LOP3.LUT R0, R0, R162, RZ, 0xfc, !PT ;  /* 0x000000a200007212 */ /* 0x000fc600078efcff */
[C-C-:B------:R-:W-:Y:S02]  /*2330*/  IMAD.IADD R3, R164.reuse, 0x1, R2.reuse ;  /* 0x00000001a4037824 */ /* 0x140fe400078e0202 */
[C---:B------:R-:W-:Y:S02]  /*2340*/  IMAD.IADD R7, R13.reuse, 0x1, R2 ;  /* 0x000000010d077824 */ /* 0x040fe400078e0202 */
[--C-:B------:R-:W-:Y:S02]  /*2350*/  IMAD.IADD R11, R164, 0x1, R0.reuse ;  /* 0x00000001a40b7824 */ /* 0x100fe400078e0200 */
[----:B------:R-:W-:Y:S01]  /*2360*/  IMAD.IADD R15, R13, 0x1, R0 ;  /* 0x000000010d0f7824 */ /* 0x000fe200078e0200 */
[----:B-1----:R-:W-:-:S06]  /*2370*/  ULEA UR4, UR5, UR4, 0x18 ;  /* 0x0000000405047291 */ /* 0x002fcc000f8ec03f */
[----:B------:R-:W-:-:S04]  /*2380*/  IMAD.U32 R174, RZ, RZ, UR4 ;  /* 0x00000004ffae7e24 */ /* 0x000fc8000f8e00ff */
[----:B------:R-:W-:Y:S02]  /*2390*/  VIADD R8, R174, 0x10200 ;  /* 0x00010200ae087836 */ /* 0x000fe40000000000 */
[C---:B------:R-:W-:Y:S02]  /*23a0*/  IMAD R156, R3.reuse, 0x4, R174 ;  /* 0x00000004039c7824 */ /* 0x040fe400078e02ae */
[--C-:B------:R-:W-:Y:S01]  /*23b0*/  IMAD R5, R3, 0x4, R8.reuse ;  /* 0x0000000403057824 */ /* 0x100fe200078e0208 */
[----:B------:R-:W-:Y:S01]  /*23c0*/  LOP3.LUT R3, R176, R21, RZ, 0xfc, !PT ;  /* 0x00000015b0037212 */ /* 0x000fe200078efcff */
[C---:B------:R-:W-:Y:S01]  /*23d0*/  IMAD R9, R7.reuse, 0x4, R8 ;  /* 0x0000000407097824 */ /* 0x040fe200078e0208 */
[----:B------:R-:W0:Y:S01]  /*23e0*/  LDS R2, [R156+0x10200] ;  /* 0x010200009c027984 */ /* 0x000e220000000800 */
[----:B------:R-:W-:Y:S02]  /*23f0*/  IMAD.IADD R5, R14, 0x1, R5 ;  /* 0x000000010e057824 */ /* 0x000fe400078e0205 */
[----:B------:R-:W-:-:S02]  /*2400*/  IMAD R157, R7, 0x4, R174 ;  /* 0x00000004079d7824 */ /* 0x000fc400078e02ae */
[----:B------:R-:W-:Y:S01]  /*2410*/  IMAD.IADD R9, R14, 0x1, R9 ;  /* 0x000000010e097824 */ /* 0x000fe200078e0209 */
[----:B------:R-:W1:Y:S01]  /*2420*/  LDS R4, [R5] ;  /* 0x0000000005047984 */ /* 0x000e620000000800 */
[--C-:B------:R-:W-:Y:S02]  /*2430*/  IMAD R3, R3, 0x4, R174.reuse ;  /* 0x0000000403037824 */ /* 0x100fe400078e02ae */
[C---:B------:R-:W-:Y:S01]  /*2440*/  IMAD R159, R11.reuse, 0x4, R174 ;  /* 0x000000040b9f7824 */ /* 0x040fe200078e02ae */
[----:B------:R-:W2:Y:S01]  /*2450*/  LDS R6, [R157+0x10200] ;  /* 0x010200009d067984 */ /* 0x000ea20000000800 */
[--C-:B------:R-:W-:Y:S02]  /*2460*/  IMAD R11, R11, 0x4, R8.reuse ;  /* 0x000000040b0b7824 */ /* 0x100fe400078e0208 */
[----:B------:R-:W-:Y:S01]  /*2470*/  IMAD R155, R15, 0x4, R8 ;  /* 0x000000040f9b7824 */ /* 0x000fe200078e0208 */
[----:B------:R-:W3:Y:S01]  /*2480*/  LDS R7, [R9] ;  /* 0x0000000009077984 */ /* 0x000ee20000000800 */
[----:B------:R-:W-:-:S02]  /*2490*/  IMAD.IADD R12, R20, 0x1, R3 ;  /* 0x00000001140c7824 */ /* 0x000fc400078e0203 */
[C---:B------:R-:W-:Y:S01]  /*24a0*/  IMAD.IADD R11, R20.reuse, 0x1, R11 ;  /* 0x00000001140b7824 */ /* 0x040fe200078e020b */
[----:B------:R-:W-:Y:S01]  /*24b0*/  LDS R152, [R3+0x200] ;  /* 0x0002000003987984 */ /* 0x000fe20000000800 */
[----:B------:R-:W-:Y:S02]  /*24c0*/  IMAD R171, R15, 0x4, R174 ;  /* 0x000000040fab7824 */ /* 0x000fe400078e02ae */
[----:B------:R-:W-:Y:S01]  /*24d0*/  IMAD.IADD R0, R20, 0x1, R155 ;  /* 0x0000000114007824 */ /* 0x000fe200078e029b */
[----:B------:R-:W-:Y:S04]  /*24e0*/  LDS R153, [R3+0x600] ;  /* 0x0006000003997984 */ /* 0x000fe80000000800 */
[----:B------:R-:W-:Y:S04]  /*24f0*/  LDS R154, [R12+0x200] ;  /* 0x000200000c9a7984 */ /* 0x000fe80000000800 */
[----:B------:R4:W-:Y:S01]  /*2500*/  LDS R155, [R12+0x600] ;  /* 0x000600000c9b7984 */ /* 0x0009e20000000800 */
[----:B------:R-:W-:Y:S01]  /*2510*/  NOP ;  /* 0x0000000000007918 */ /* 0x000fe20000000000 */
[----:B----4-:R-:W4:Y:S02]  /*2520*/  LDC R12, c[0x0][0x28c] ;  /* 0x0000a300ff0c7b82 */ /* 0x010f240000000800 */
[----:B0-----:R-:W-:Y:S04]  /*2530*/  STS [R159+0x10200], R2 ;  /* 0x010200029f007388 */ /* 0x001fe80000000800 */
[----:B-1----:R-:W-:Y:S04]  /*2540*/  STS [R11], R4 ;  /* 0x000000040b007388 */ /* 0x002fe80000000800 */
[----:B--2---:R-:W-:Y:S04]  /*2550*/  STS [R171+0x10200], R6 ;  /* 0x01020006ab007388 */ /* 0x004fe80000000800 */
[----:B---3--:R-:W-:Y:S04]  /*2560*/  STS [R0], R7 ;  /* 0x0000000700007388 */ /* 0x008fe80000000800 */
[----:B------:R-:W0:Y:S04]  /*2570*/  LDS R8, [R156+0x11200] ;  /* 0x011200009c087984 */ /* 0x000e280000000800 */
[----:B------:R-:W1:Y:S01]  /*2580*/  LDS R10, [R5+0x1000] ;  /* 0x00100000050a7984 */ /* 0x000e620000000800 */
[----:B----4-:R-:W-:-:S03]  /*2590*/  ISETP.GE.AND P1, PT, R12, 0x41, PT ;  /* 0x000000410c00780c */ /* 0x010fc60003f26270 */
[----:B------:R-:W2:Y:S04]  /*25a0*/  LDS R3, [R157+0x11200] ;  /* 0x011200009d037984 */ /* 0x000ea80000000800 */
[----:B------:R-:W3:Y:S01]  /*25b0*/  LDS R15, [R9+0x1000] ;  /* 0x00100000090f7984 */ /* 0x000ee20000000800 */
[----:B------:R-:W-:-:S03]  /*25c0*/  NOP ;  /* 0x0000000000007918 */ /* 0x000fc60000000000 */
[----:B0-----:R-:W-:Y:S04]  /*25d0*/  STS [R159+0x11200], R8 ;  /* 0x011200089f007388 */ /* 0x001fe80000000800 */
[----:B-1----:R-:W-:Y:S04]  /*25e0*/  STS [R11+0x1000], R10 ;  /* 0x0010000a0b007388 */ /* 0x002fe80000000800 */
[----:B--2---:R-:W-:Y:S04]  /*25f0*/  STS [R171+0x11200], R3 ;  /* 0x01120003ab007388 */ /* 0x004fe80000000800 */
[----:B---3--:R-:W-:Y:S04]  /*2600*/  STS [R0+0x1000], R15 ;  /* 0x0010000f00007388 */ /* 0x008fe80000000800 */
[----:B------:R-:W0:Y:S04]  /*2610*/  LDS R2, [R156+0x12200] ;  /* 0x012200009c027984 */ /* 0x000e280000000800 */
[----:B------:R-:W1:Y:S04]  /*2620*/  LDS R4, [R5+0x2000] ;  /* 0x0020000005047984 */ /* 0x000e680000000800 */
        /* <DEDUP_REMOVED lines=48> */
[----:B0-----:R0:W-:Y:S04]  /*2930*/  STS [R159+0x17200], R3 ;  /* 0x017200039f007388 */ /* 0x0011e80000000800 */
[----:B-1----:R0:W-:Y:S04]  /*2940*/  STS [R11+0x7000], R8 ;  /* 0x007000080b007388 */ /* 0x0021e80000000800 */
[----:B--2---:R0:W-:Y:S04]  /*2950*/  STS [R171+0x17200], R10 ;  /* 0x0172000aab007388 */ /* 0x0041e80000000800 */
[----:B---3--:R0:W-:Y:S01]  /*2960*/  STS [R0+0x7000], R15 ;  /* 0x0070000f00007388 */ /* 0x0081e20000000800 */
[----:B------:R-:W-:Y:S05]  /*2970*/  @!P1 BRA `(.L_x_27) ;  /* 0x0000000c002c9947 */ /* 0x000fea0003800000 */
[----:B------:R-:W-:Y:S01]  /*2980*/  R2UR UR4, R169 ;  /* 0x00000000a90472ca */ /* 0x000fe200000e0000 */
[----:B------:R-:W-:Y:S01]  /*2990*/  UIADD3 UR5, UR40, -0x1, URZ ;  /* 0xffffffff28057890 */ /* 0x000fe2000fffe03f */
[----:B------:R-:W-:-:S05]  /*29a0*/  IMAD.U32 R177, RZ, RZ, UR39 ;  /* 0x00000027ffb17e24 */ /* 0x000fca000f8e00ff */
[----:B------:R-:W-:-:S08]  /*29b0*/  IMAD.U32 R178, RZ, RZ, UR5 ;  /* 0x00000005ffb27e24 */ /* 0x000fd0000f8e00ff */
.L_x_36:
[----:B------:R-:W-:-:S04]  /*29c0*/  UIADD3 UR5, UR4, 0x1, URZ ;  /* 0x0000000104057890 */ /* 0x000fc8000fffe03f */
[----:B------:R-:W-:-:S04]  /*29d0*/  UISETP.NE.AND UP0, UPT, UR5, 0x4, UPT ;  /* 0x000000040500788c */ /* 0x000fc8000bf05270 */
[----:B------:R-:W-:Y:S02]  /*29e0*/  USEL UR6, URZ, 0x1, UP0 ;  /* 0x000000013f067887 */ /* 0x000fe40008000000 */
[----:B------:R-:W-:-:S04]  /*29f0*/  USEL UR5, UR5, URZ, UP0 ;  /* 0x0000003f05057287 */ /* 0x000fc80008000000 */
[----:B------:R-:W-:Y:S02]  /*2a00*/  LOP3.LUT R170, R170, UR6, RZ, 0x3c, !PT ;  /* 0x00000006aaaa7c12 */ /* 0x000fe4000f8e3cff */
[----:B------:R-:W-:Y:S01]  /*2a10*/  IMAD.U32 R169, RZ, RZ, UR5 ;  /* 0x00000005ffa97e24 */ /* 0x000fe2000f8e00ff */
[----:B------:R-:W-:Y:S06]  /*2a20*/  @!P0 BRA `(.L_x_28) ;  /* 0x0000000000048947 */ /* 0x000fec0003800000 */
[----:B------:R-:W-:Y:S01]  /*2a30*/  BPT.TRAP 0x1 ;  /* 0x000000040000795c */ /* 0x000fe20000300000 */
.L_x_28:
[----:B0-----:R-:W0:Y:S01]  /*2a40*/  S2R R0, SR_TID.X ;  /* 0x0000000000007919 */ /* 0x001e220000002100 */
[----:B------:R-:W-:Y:S01]  /*2a50*/  MOV R174, 0x400 ;  /* 0x0000040000ae7802 */ /* 0x000fe20000000f00 */
[----:B------:R-:W-:Y:S01]  /*2a60*/  ULEA UR6, UR4, UR7, 0xb ;  /* 0x0000000704067291 */ /* 0x000fe2000f8e583f */
[----:B------:R-:W1:Y:S01]  /*2a70*/  S2R R5, SR_CgaCtaId ;  /* 0x0000000000057919 */ /* 0x000e620000008800 */
[----:B------:R-:W-:-:S05]  /*2a80*/  UMOV UR11, 0xc0000040 ;  /* 0xc0000040000b7882 */ /* 0x000fca0000000000 */
[----:B------:R-:W-:Y:S01]  /*2a90*/  UMOV UR10, UR6 ;  /* 0x00000006000a7c82 */ /* 0x000fe20008000000 */
[C---:B0-----:R-:W-:Y:S01]  /*2aa0*/  IMAD.SHL.U32 R163, R0.reuse, 0x10, RZ ;  /* 0x0000001000a37824 */ /* 0x041fe200078e00ff */
[----:B------:R-:W-:Y:S01]  /*2ab0*/  SHF.R.U32.HI R168, RZ, 0x2, R0 ;  /* 0x00000002ffa87819 */ /* 0x000fe20000011600 */
[----:B------:R-:W-:Y:S01]  /*2ac0*/  IMAD.SHL.U32 R0, R0, 0x8, RZ ;  /* 0x0000000800007824 */ /* 0x000fe200078e00ff */
[----:B-1----:R-:W-:Y:S02]  /*2ad0*/  LEA R174, R5, R174, 0x18 ;  /* 0x000000ae05ae7211 */ /* 0x002fe400078ec0ff */
[----:B------:R-:W-:Y:S02]  /*2ae0*/  LOP3.LUT R163, R163, 0xe00, RZ, 0xc0, !PT ;  /* 0x00000e00a3a37812 */ /* 0x000fe400078ec0ff */
[C---:B------:R-:W-:Y:S01]  /*2af0*/  LOP3.LUT R166, R168.reuse, 0x4, RZ, 0xc0, !PT ;  /* 0x00000004a8a67812 */ /* 0x040fe200078ec0ff */
[----:B------:R-:W-:Y:S01]  /*2b00*/  IMAD R4, R169, 0x8, R174 ;  /* 0x00000008a9047824 */ /* 0x000fe200078e02ae */
[----:B------:R-:W-:-:S02]  /*2b10*/  LOP3.LUT R167, R168, 0x3, RZ, 0xc0, !PT ;  /* 0x00000003a8a77812 */ /* 0x000fc400078ec0ff */
[----:B------:R-:W-:Y:S02]  /*2b20*/  LOP3.LUT R2, R163, R166, RZ, 0xfc, !PT ;  /* 0x000000a6a3027212 */ /* 0x000fe400078efcff */
[----:B------:R-:W-:Y:S02]  /*2b30*/  SHF.L.U32 R5, R170, 0x1f, RZ ;  /* 0x0000001faa057819 */ /* 0x000fe400000006ff */
[----:B------:R-:W-:Y:S02]  /*2b40*/  LOP3.LUT R3, R2, R167, RZ, 0xfc, !PT ;  /* 0x000000a702037212 */ /* 0x000fe400078efcff */
[----:B------:R0:W1:Y:S02]  /*2b50*/  SYNCS.PHASECHK.TRANS64.TRYWAIT P1, [R4+URZ], R5 ;  /* 0x00000005040075a7 */ /* 0x000064000802017f */
[----:B------:R-:W-:Y:S01]  /*2b60*/  LOP3.LUT R0, R3, 0x18, R0, 0xf8, !PT ;  /* 0x0000001803007812 */ /* 0x000fe200078ef800 */
[----:B------:R-:W-:Y:S01]  /*2b70*/  IMAD.U32 R3, RZ, RZ, UR4 ;  /* 0x00000004ff037e24 */ /* 0x000fe2000f8e00ff */
[----:B------:R-:W-:-:S03]  /*2b80*/  UIADD3 UR4, UR6, 0x10, URZ ;  /* 0x0000001006047890 */ /* 0x000fc6000fffe03f */
[----:B------:R-:W-:-:S04]  /*2b90*/  IMAD R3, R3, 0x1000, R0 ;  /* 0x0000100003037824 */ /* 0x000fc800078e0200 */
[----:B------:R-:W-:-:S04]  /*2ba0*/  IMAD R3, R3, 0x4, R174 ;  /* 0x0000000403037824 */ /* 0x000fc800078e02ae */
[----:B------:R-:W-:Y:S01]  /*2bb0*/  IMAD.IADD R2, R20, 0x1, R3 ;  /* 0x0000000114027824 */ /* 0x000fe200078e0203 */
[----:B------:R-:W-:Y:S04]  /*2bc0*/  LDS R156, [R3+0x300] ;  /* 0x00030000039c7984 */ /* 0x000fe80000000800 */
[----:B------:R-:W-:Y:S04]  /*2bd0*/  LDS R157, [R3+0x700] ;  /* 0x00070000039d7984 */ /* 0x000fe80000000800 */
[----:B------:R-:W-:Y:S04]  /*2be0*/  LDS R158, [R2+0x300] ;  /* 0x00030000029e7984 */ /* 0x000fe80000000800 */
[----:B------:R-:W2:Y:S01]  /*2bf0*/  LDS R159, [R2+0x700] ;  /* 0x00070000029f7984 */ /* 0x000ea20000000800 */
[----:B------:R-:W-:Y:S01]  /*2c00*/  @!PT LDS RZ, [RZ] ;  /* 0x00000000fffff984 */ /* 0x000fe20000000800 */
[----:B------:R-:W-:Y:S01]  /*2c10*/  @!PT LDS RZ, [RZ] ;  /* 0x00000000fffff984 */ /* 0x000fe20000000800 */
[----:B------:R-:W-:Y:S01]  /*2c20*/  @!PT LDS RZ, [RZ] ;  /* 0x00000000fffff984 */ /* 0x000fe20000000800 */
[----:B------:R-:W-:Y:S01]  /*2c30*/  @!PT LDS RZ, [RZ] ;  /* 0x00000000fffff984 */ /* 0x000fe20000000800 */
[----:B------:R3:W-:Y:S06]  /*2c40*/  MEMBAR.ALL.CTA ;  /* 0x0000000000007992 */ /* 0x0007ec0000008000 */
[----:B---3--:R-:W3:Y:S02]  /*2c50*/  FENCE.VIEW.ASYNC.S ;  /* 0x00000000000073c6 */ /* 0x008ee40000000000 */
[----:B---3--:R-:W-:Y:S06]  /*2c60*/  BAR.SYNC.DEFER_BLOCKING 0x2, 0x100 ;  /* 0x0084000000007b1d */ /* 0x008fec0000010000 */
[----:B------:R-:W-:-:S06]  /*2c70*/  WARPGROUP.ARRIVE ;  /* 0x00000000000079c5 */ /* 0x000fcc0000000000 */
[----:B------:R-:W-:Y:S01]  /*2c80*/  HGMMA.64x256x8.F32.TF32 R24, R152, gdesc[UR8], R24, gsb0 ;  /* 0x07e0000898187df0 */ /* 0x000fe20008002818 */
[----:B------:R-:W-:Y:S01]  /*2c90*/  UMOV UR10, UR4 ;  /* 0x00000004000a7c82 */ /* 0x000fe20008000000 */
[----:B------:R-:W-:Y:S01]  /*2ca0*/  UMOV UR11, 0xc0000040 ;  /* 0xc0000040000b7882 */ /* 0x000fe20000000000 */
[----:B------:R-:W-:Y:S02]  /*2cb0*/  WARPGROUP.DEPBAR.LE gsb0, 0x0 ;  /* 0x00008000000079c5 */ /* 0x000fe40000010000 */
[----:B--2---:R-:W-:-:S15]  /*2cc0*/  WARPGROUP.ARRIVE ;  /* 0x00000000000079c5 */ /* 0x004fde0000000000 */
[----:B------:R-:W-:-:S08]  /*2cd0*/  NOP ;  /* 0x0000000000007918 */ /* 0x000fd00000000000 */
[----:B------:R-:W-:Y:S03]  /*2ce0*/  HGMMA.64x256x8.F32.TF32 R24, R156, gdesc[UR8], R24, gsb0 ;  /* 0x07e000089c187df0 */ /* 0x000fe60008002818 */
[----:B------:R-:W-:Y:S02]  /*2cf0*/  WARPGROUP.DEPBAR.LE gsb0, 0x0 ;  /* 0x00008000000079c5 */ /* 0x000fe40000010000 */
[----:B------:R0:W2:Y:S04]  /*2d00*/  LDS R152, [R3+0x400] ;  /* 0x0004000003987984 */ /* 0x0000a80000000800 */
[----:B------:R0:W3:Y:S04]  /*2d10*/  LDS R153, [R3+0x800] ;  /* 0x0008000003997984 */ /* 0x0000e80000000800 */
[----:B------:R0:W4:Y:S04]  /*2d20*/  LDS R154, [R2+0x400] ;  /* 0x00040000029a7984 */ /* 0x0001280000000800 */
[----:B------:R0:W0:Y:S01]  /*2d30*/  LDS R155, [R2+0x800] ;  /* 0x00080000029b7984 */ /* 0x0000220000000800 */
[----:B-1----:R-:W-:Y:S05]  /*2d40*/  @!P0 BRA `(.L_x_29) ;  /* 0x0000000000048947 */ /* 0x002fea0003800000 */
[----:B------:R-:W-:Y:S01]  /*2d50*/  BPT.TRAP 0x1 ;  /* 0x000000040000795c */ /* 0x000fe20000300000 */
.L_x_29:
[----:B------:R-:W2:Y:S01]  /*2d60*/  LDL R6, [R1+0x50] ;  /* 0x0000500001067983 */ /* 0x000ea20000100800 */
[----:B------:R-:W-:-:S04]  /*2d70*/  IMAD R0, R177, 0x8, R174 ;  /* 0x00000008b1007824 */ /* 0x000fc800078e02ae */
[----:B------:R-:W-:-:S05]  /*2d80*/  VIADD R0, R0, 0x20 ;  /* 0x0000002000007836 */ /* 0x000fca0000000000 */
[----:B------:R-:W-:-:S04]  /*2d90*/  PRMT R0, RZ, 0x654, R0 ;  /* 0x00000654ff007816 */ /* 0x000fc80000000000 */
[----:B------:R1:W-:Y:S01]  /*2da0*/  SYNCS.ARRIVE.TRANS64.RED.A1T0 RZ, [R0+URZ], RZ ;  /* 0x000000ff00ff79a7 */ /* 0x0003e2000810043f */
[----:B--2---:R-:W-:-:S13]  /*2db0*/  ISETP.GT.U32.AND P2, PT, R6, 0x1, PT ;  /* 0x000000010600780c */ /* 0x004fda0003f44070 */
[----:B-1----:R-:W-:Y:S05]  /*2dc0*/  @P2 BRA `(.L_x_30) ;  /* 0x0000000000042947 */ /* 0x002fea0003800000 */
[----:B------:R-:W-:Y:S01]  /*2dd0*/  BPT.TRAP 0x1 ;  /* 0x000000040000795c */ /* 0x000fe20000300000 */
.L_x_30:
[----:B------:R-:W-:Y:S01]  /*2de0*/  UIADD3 UR4, UR6, 0x20, URZ ;  /* 0x0000002006047890 */ /* 0x000fe2000fffe03f */
[----:B0--34-:R-:W-:Y:S01]  /*2df0*/  WARPGROUP.ARRIVE ;  /* 0x00000000000079c5 */ /* 0x019fe20000000000 */
[----:B------:R-:W-:Y:S01]  /*2e00*/  UMOV UR11, 0xc0000040 ;  /* 0xc0000040000b7882 */ /* 0x000fe20000000000 */
[----:B------:R-:W-:-:S04]  /*2e10*/  VIADD R177, R177, 0x1 ;  /* 0x00000001b1b17836 */ /* 0x000fc80000000000 */
[----:B------:R-:W-:Y:S01]  /*2e20*/  UMOV UR10, UR4 ;  /* 0x00000004000a7c82 */ /* 0x000fe20008000000 */
[C---:B------:R-:W-:Y:S01]  /*2e30*/  ISETP.NE.AND P2, PT, R177.reuse, 0x4, PT ;  /* 0x00000004b100780c */ /* 0x040fe20003f45270 */
[----:B------:R-:W-:Y:S03]  /*2e40*/  HGMMA.64x256x8.F32.TF32 R24, R152, gdesc[UR8], R24, gsb0 ;  /* 0x07e0000898187df0 */ /* 0x000fe60008002818 */
[----:B------:R-:W-:Y:S01]  /*2e50*/  SEL R177, R177, RZ, P2 ;  /* 0x000000ffb1b17207 */ /* 0x000fe20001000000 */
[----:B------:R-:W-:Y:S02]  /*2e60*/  WARPGROUP.DEPBAR.LE gsb0, 0x0 ;  /* 0x00008000000079c5 */ /* 0x000fe40000010000 */
[----:B------:R0:W1:Y:S04]  /*2e70*/  LDS R156, [R3+0x500] ;  /* 0x00050000039c7984 */ /* 0x0000680000000800 */
[----:B------:R0:W2:Y:S04]  /*2e80*/  LDS R157, [R3+0x900] ;  /* 0x00090000039d7984 */ /* 0x0000a80000000800 */
[----:B------:R0:W3:Y:S04]  /*2e90*/  LDS R158, [R2+0x500] ;  /* 0x00050000029e7984 */ /* 0x0000e80000000800 */
[----:B------:R0:W4:Y:S01]  /*2ea0*/  LDS R159, [R2+0x900] ;  /* 0x00090000029f7984 */ /* 0x0001220000000800 */
[----:B------:R-:W-:Y:S05]  /*2eb0*/  @!P0 BRA `(.L_x_31) ;  /* 0x0000000000048947 */ /* 0x000fea0003800000 */
[----:B------:R-:W-:Y:S01]  /*2ec0*/  BPT.TRAP 0x1 ;  /* 0x000000040000795c */ /* 0x000fe20000300000 */
.L_x_31:
[C---:B------:R-:W-:Y:S01]  /*2ed0*/  IMAD.SHL.U32 R176, R169.reuse, 0x1000, RZ ;  /* 0x00001000a9b07824 */ /* 0x040fe200078e00ff */
[----:B------:R-:W-:Y:S01]  /*2ee0*/  BSSY B0, `(.L_x_32) ;  /* 0x0000007000007945 */ /* 0x000fe20003800000 */
[----:B------:R-:W-:-:S03]  /*2ef0*/  IMAD.SHL.U32 R15, R169, 0x2000, RZ ;  /* 0x00002000a90f7824 */ /* 0x000fc600078e00ff */
[----:B0-----:R-:W-:Y:S02]  /*2f00*/  LOP3.LUT R3, R176, R21, RZ, 0xfc, !PT ;  /* 0x00000015b0037212 */ /* 0x001fe400078efcff */
[----:B------:R-:W-:Y:S01]  /*2f10*/  LOP3.LUT R0, R15, R165, RZ, 0xfc, !PT ;  /* 0x000000a50f007212 */ /* 0x000fe200078efcff */
[----:B------:R-:W-:Y:S06]  /*2f20*/  @P1 BRA `(.L_x_33) ;  /* 0x0000000000081947 */ /* 0x000fec0003800000 */
[----:B------:R-:W0:Y:S02]  /*2f30*/  SYNCS.PHASECHK.TRANS64.TRYWAIT P1, [R4+URZ], R5 ;  /* 0x00000005040075a7 */ /* 0x000e24000802017f */
[----:B0-----:R-:W-:Y:S05]  /*2f40*/  @!P1 BRA `(.L_x_34) ;  /* 0x000000c800489947 */ /* 0x001fea0003800000 */
.L_x_33:
[----:B------:R-:W-:Y:S05]  /*2f50*/  BSYNC B0 ;  /* 0x0000000000007941 */ /* 0x000fea0003800000 */
.L_x_32:
[--C-:B------:R-:W-:Y:S01]  /*2f60*/  IMAD.IADD R2, R164, 0x1, R0.reuse ;  /* 0x00000001a4027824 */ /* 0x100fe200078e0200 */
[----:B------:R-:W-:Y:S01]  /*2f70*/  UMOV UR4, 0xffffffff ;  /* 0xffffffff00047882 */ /* 0x000fe20000000000 */
[----:B------:R-:W-:Y:S02]  /*2f80*/  VIADD R5, R174, 0x10200 ;  /* 0x00010200ae057836 */ /* 0x000fe40000000000 */
[----:B------:R-:W-:Y:S02]  /*2f90*/  IMAD.IADD R0, R13, 0x1, R0 ;  /* 0x000000010d007824 */ /* 0x000fe400078e0200 */
[--C-:B------:R-:W-:Y:S02]  /*2fa0*/  IMAD R7, R3, 0x4, R174.reuse ;  /* 0x0000000403077824 */ /* 0x100fe400078e02ae */
[--C-:B------:R-:W-:Y:S02]  /*2fb0*/  IMAD R3, R2, 0x4, R5.reuse ;  /* 0x0000000402037824 */ /* 0x100fe400078e0205 */
[----:B------:R-:W-:Y:S01]  /*2fc0*/  IMAD R155, R0, 0x4, R5 ;  /* 0x00000004009b7824 */ /* 0x000fe200078e0205 */
[----:B------:R0:W0:Y:S01]  /*2fd0*/  LDS R152, [R7+0x200] ;  /* 0x0002000007987984 */ /* 0x0000220000000800 */
[----:B------:R-:W-:-:S02]  /*2fe0*/  IMAD R9, R2, 0x4, R174 ;  /* 0x0000000402097824 */ /* 0x000fc400078e02ae */
[----:B------:R-:W-:Y:S01]  /*2ff0*/  IMAD R11, R0, 0x4, R174 ;  /* 0x00000004000b7824 */ /* 0x000fe200078e02ae */
[----:B------:R0:W0:Y:S01]  /*3000*/  LDS R153, [R7+0x600] ;  /* 0x0006000007997984 */ /* 0x0000220000000800 */
[----:B------:R-:W-:Y:S02]  /*3010*/  IMAD.IADD R6, R20, 0x1, R7 ;  /* 0x0000000114067824 */ /* 0x000fe400078e0207 */
[C---:B------:R-:W-:Y:S01]  /*3020*/  IMAD.IADD R10, R14.reuse, 0x1, R3 ;  /* 0x000000010e0a7824 */ /* 0x040fe200078e0203 */
[----:B------:R0:W0:Y:S01]  /*3030*/  LDS R0, [R9+0x10200] ;  /* 0x0102000009007984 */ /* 0x0000220000000800 */
[----:B------:R-:W-:-:S03]  /*3040*/  IMAD.IADD R12, R14, 0x1, R155 ;  /* 0x000000010e0c7824 */ /* 0x000fc600078e029b */
[----:B------:R0:W0:Y:S04]  /*3050*/  LDS R3, [R11+0x10200] ;  /* 0x010200000b037984 */ /* 0x0000280000000800 */
[----:B------:R0:W0:Y:S04]  /*3060*/  LDS R154, [R6+0x200] ;  /* 0x00020000069a7984 */ /* 0x0000280000000800 */
[----:B------:R0:W0:Y:S04]  /*3070*/  LDS R155, [R6+0x600] ;  /* 0x00060000069b7984 */ /* 0x0000280000000800 */
[----:B------:R0:W0:Y:S04]  /*3080*/  LDS R2, [R10] ;  /* 0x000000000a027984 */ /* 0x0000280000000800 */
        /* <DEDUP_REMOVED lines=69> */
[----:B---3--:R0:W-:Y:S04]  /*34e0*/  STS [R175+0x6000], R4 ;  /* 0x00600004af007388 */ /* 0x0081e80000000800 */
[----:B------:R0:W1:Y:S04]  /*34f0*/  LDS R6, [R9+0x17200] ;  /* 0x0172000009067984 */ /* 0x0000680000000800 */
[----:B------:R0:W2:Y:S04]  /*3500*/  LDS R8, [R10+0x7000] ;  /* 0x007000000a087984 */ /* 0x0000a80000000800 */
[----:B------:R0:W3:Y:S04]  /*3510*/  LDS R5, [R11+0x17200] ;  /* 0x017200000b057984 */ /* 0x0000e80000000800 */
[----:B------:R0:W0:Y:S01]  /*3520*/  LDS R180, [R12+0x7000] ;  /* 0x007000000cb47984 */ /* 0x0000220000000800 */
[----:B------:R-:W-:Y:S01]  /*3530*/  NOP ;  /* 0x0000000000007918 */ /* 0x000fe20000000000 */
.L_x_347:
[----:B-1----:R1:W-:Y:S01]  /*3540*/  STS [R171+0x17200], R6 ;  /* 0x01720006ab007388 */ /* 0x0023e20000000800 */
[----:B------:R-:W-:Y:S05]  /*3550*/  WARPSYNC.ALL ;  /* 0x0000000000007948 */ /* 0x000fea0003800000 */
[----:B--2---:R1:W-:Y:S04]  /*3560*/  STS [R173+0x7000], R8 ;  /* 0x00700008ad007388 */ /* 0x0043e80000000800 */
[----:B---3--:R1:W-:Y:S04]  /*3570*/  STS [R172+0x17200], R5 ;  /* 0x01720005ac007388 */ /* 0x0083e80000000800 */
[----:B0-----:R1:W-:Y:S01]  /*3580*/  STS [R175+0x7000], R180 ;  /* 0x007000b4af007388 */ /* 0x0013e20000000800 */
[----:B------:R-:W-:Y:S01]  /*3590*/  UIADD3 UR4, UR6, 0x30, URZ ;  /* 0x0000003006047890 */ /* 0x000fe2000fffe03f */
[----:B----4-:R-:W-:Y:S01]  /*35a0*/  WARPGROUP.ARRIVE ;  /* 0x00000000000079c5 */ /* 0x010fe20000000000 */
[----:B------:R-:W-:Y:S01]  /*35b0*/  UMOV UR11, 0xc0000040 ;  /* 0xc0000040000b7882 */ /* 0x000fe20000000000 */
[C---:B------:R-:W-:Y:S01]  /*35c0*/  ISETP.GT.AND P1, PT, R178.reuse, 0x2, PT ;  /* 0x00000002b200780c */ /* 0x040fe20003f24270 */
[----:B------:R-:W-:-:S03]  /*35d0*/  VIADD R178, R178, 0xffffffff ;  /* 0xffffffffb2b27836 */ /* 0x000fc60000000000 */
[----:B------:R-:W-:Y:S01]  /*35e0*/  UMOV UR10, UR4 ;  /* 0x00000004000a7c82 */ /* 0x000fe20008000000 */
[----:B------:R-:W-:Y:S01]  /*35f0*/  R2UR UR4, R169 ;  /* 0x00000000a90472ca */ /* 0x000fe200000e0000 */
[----:B------:R-:W-:Y:S03]  /*3600*/  HGMMA.64x256x8.F32.TF32 R24, R156, gdesc[UR8], R24, gsb0 ;  /* 0x07e000089c187df0 */ /* 0x000fe60008002818 */
[----:B------:R-:W-:-:S04]  /*3610*/  WARPGROUP.DEPBAR.LE gsb0, 0x0 ;  /* 0x00008000000079c5 */ /* 0x000fc80000010000 */
[----:B-1----:R-:W-:Y:S07]  /*3620*/  @P1 BRA `(.L_x_36) ;  /* 0xfffffff000e41947 */ /* 0x002fee000383ffff */
.L_x_27:
[----:B0-----:R-:W0:Y:S01]  /*3630*/  S2R R0, SR_TID.X ;  /* 0x0000000000007919 */ /* 0x001e220000002100 */
[----:B------:R-:W-:Y:S01]  /*3640*/  LOP3.LUT R163, R167, R163, R166, 0xfe, !PT ;  /* 0x000000a3a7a37212 */ /* 0x000fe200078efea6 */
[----:B------:R-:W-:Y:S01]  /*3650*/  IMAD.MOV.U32 R3, RZ, RZ, -0x3fffffc0 ;  /* 0xc0000040ff037424 */ /* 0x000fe200078e00ff */
[----:B------:R-:W-:-:S04]  /*3660*/  LEA R2, R169, UR7, 0xb ;  /* 0x00000007a9027c11 */ /* 0x000fc8000f8e58ff */
[C---:B------:R-:W-:Y:S01]  /*3670*/  R2UR UR6, R2.reuse ;  /* 0x00000000020672ca */ /* 0x040fe200000e0000 */
[----:B------:R-:W-:Y:S01]  /*3680*/  VIADD R4, R2, 0x10 ;  /* 0x0000001002047836 */ /* 0x000fe20000000000 */
[----:B------:R-:W-:Y:S01]  /*3690*/  R2UR UR7, R3 ;  /* 0x00000000030772ca */ /* 0x000fe200000e0000 */
[----:B0-----:R-:W-:-:S05]  /*36a0*/  IMAD.SHL.U32 R0, R0, 0x8, RZ ;  /* 0x0000000800007824 */ /* 0x001fca00078e00ff */
[----:B------:R-:W-:-:S05]  /*36b0*/  LOP3.LUT R5, R163, 0x18, R0, 0xf8, !PT ;  /* 0x00000018a3057812 */ /* 0x000fca00078ef800 */
[----:B------:R-:W-:-:S04]  /*36c0*/  IMAD.IADD R5, R5, 0x1, R176 ;  /* 0x0000000105057824 */ /* 0x000fc800078e02b0 */
[----:B------:R-:W-:Y:S02]  /*36d0*/  IMAD R7, R5, 0x4, R174 ;  /* 0x0000000405077824 */ /* 0x000fe400078e02ae */
[----:B------:R-:W-:Y:S02]  /*36e0*/  IMAD.MOV.U32 R5, RZ, RZ, -0x3fffffc0 ;  /* 0xc0000040ff057424 */ /* 0x000fe400078e00ff */
[----:B------:R-:W-:Y:S01]  /*36f0*/  IMAD.IADD R20, R20, 0x1, R7 ;  /* 0x0000000114147824 */ /* 0x000fe200078e0207 */
        /* <DEDUP_REMOVED lines=9> */
[----:B-1----:R-:W1:Y:S02]  /*3790*/  FENCE.VIEW.ASYNC.S ;  /* 0x00000000000073c6 */ /* 0x002e640000000000 */
[----:B-1----:R-:W-:Y:S06]  /*37a0*/  BAR.SYNC.DEFER_BLOCKING 0x2, 0x100 ;  /* 0x0084000000007b1d */ /* 0x002fec0000010000 */
[----:B------:R-:W-:-:S06]  /*37b0*/  WARPGROUP.ARRIVE ;  /* 0x00000000000079c5 */ /* 0x000fcc0000000000 */
[----:B------:R-:W-:Y:S01]  /*37c0*/  HGMMA.64x256x8.F32.TF32 R24, R152, gdesc[UR4], R24, gsb0 ;  /* 0x07e0000498187df0 */ /* 0x000fe20008002818 */
[----:B------:R-:W-:Y:S02]  /*37d0*/  R2UR UR6, R4 ;  /* 0x00000000040672ca */ /* 0x000fe400000e0000 */
[----:B------:R-:W-:Y:S01]  /*37e0*/  R2UR UR7, R5 ;  /* 0x00000000050772ca */ /* 0x000fe200000e0000 */
[----:B------:R-:W-:Y:S02]  /*37f0*/  WARPGROUP.DEPBAR.LE gsb0, 0x0 ;  /* 0x00008000000079c5 */ /* 0x000fe40000010000 */
[----:B0-----:R-:W-:-:S15]  /*3800*/  WARPGROUP.ARRIVE ;  /* 0x00000000000079c5 */ /* 0x001fde0000000000 */
[----:B------:R-:W-:-:S07]  /*3810*/  NOP ;  /* 0x0000000000007918 */ /* 0x000fce0000000000 */
[----:B------:R-:W-:Y:S03]  /*3820*/  HGMMA.64x256x8.F32.TF32 R24, R156, gdesc[UR4], R24, gsb0 ;  /* 0x07e000049c187df0 */ /* 0x000fe60008002818 */
[----:B------:R-:W-:Y:S02]  /*3830*/  WARPGROUP.DEPBAR.LE gsb0, 0x0 ;  /* 0x00008000000079c5 */ /* 0x000fe40000010000 */
[----:B------:R0:W1:Y:S04]  /*3840*/  LDS R152, [R7+0x400] ;  /* 0x0004000007987984 */ /* 0x0000680000000800 */
[----:B------:R0:W2:Y:S04]  /*3850*/  LDS R153, [R7+0x800] ;  /* 0x0008000007997984 */ /* 0x0000a80000000800 */
[----:B------:R0:W3:Y:S04]  /*3860*/  LDS R154, [R20+0x400] ;  /* 0x00040000149a7984 */ /* 0x0000e80000000800 */
[----:B------:R0:W4:Y:S01]  /*3870*/  LDS R155, [R20+0x800] ;  /* 0x00080000149b7984 */ /* 0x0001220000000800 */
[----:B------:R-:W-:Y:S05]  /*3880*/  @!P0 BRA `(.L_x_37) ;  /* 0x0000000000048947 */ /* 0x000fea0003800000 */
[----:B------:R-:W-:Y:S01]  /*3890*/  BPT.TRAP 0x1 ;  /* 0x000000040000795c */ /* 0x000fe20000300000 */
.L_x_37:
[----:B------:R-:W2:Y:S01]  /*38a0*/  LDL R0, [R1+0x50] ;  /* 0x0000500001007983 */ /* 0x000ea20000100800 */
[----:B------:R-:W-:-:S04]  /*38b0*/  IMAD R174, R177, 0x8, R174 ;  /* 0x00000008b1ae7824 */ /* 0x000fc800078e02ae */
[----:B------:R-:W-:-:S05]  /*38c0*/  VIADD R174, R174, 0x20 ;  /* 0x00000020aeae7836 */ /* 0x000fca0000000000 */
[----:B------:R-:W-:-:S04]  /*38d0*/  PRMT R174, RZ, 0x654, R174 ;  /* 0x00000654ffae7816 */ /* 0x000fc800000000ae */
[----:B------:R0:W-:Y:S01]  /*38e0*/  SYNCS.ARRIVE.TRANS64.RED.A1T0 RZ, [R174+URZ], RZ ;  /* 0x000000ffaeff79a7 */ /* 0x0001e2000810043f */
[----:B--2---:R-:W-:-:S13]  /*38f0*/  ISETP.GT.U32.AND P1, PT, R0, 0x1, PT ;  /* 0x000000010000780c */ /* 0x004fda0003f24070 */
[----:B0-----:R-:W-:Y:S05]  /*3900*/  @P1 BRA `(.L_x_38) ;  /* 0x0000000000041947 */ /* 0x001fea0003800000 */
[----:B------:R-:W-:Y:S01]  /*3910*/  BPT.TRAP 0x1 ;  /* 0x000000040000795c */ /* 0x000fe20000300000 */
.L_x_38:
[C---:B------:R-:W-:Y:S01]  /*3920*/  VIADD R4, R2.reuse, 0x20 ;  /* 0x0000002002047836 */ /* 0x040fe20000000000 */
[----:B-1-34-:R-:W-:Y:S01]  /*3930*/  WARPGROUP.ARRIVE ;  /* 0x00000000000079c5 */ /* 0x01afe20000000000 */
[----:B------:R-:W-:Y:S02]  /*3940*/  IMAD.MOV.U32 R5, RZ, RZ, -0x3fffffc0 ;  /* 0xc0000040ff057424 */ /* 0x000fe400078e00ff */
[----:B------:R-:W-:Y:S01]  /*3950*/  VIADD R2, R2, 0x30 ;  /* 0x0000003002027836 */ /* 0x000fe20000000000 */
[----:B------:R-:W-:Y:S01]  /*3960*/  R2UR UR6, R4 ;  /* 0x00000000040672ca */ /* 0x000fe200000e0000 */
[----:B------:R-:W-:Y:S01]  /*3970*/  IMAD.MOV.U32 R3, RZ, RZ, -0x3fffffc0 ;  /* 0xc0000040ff037424 */ /* 0x000fe200078e00ff */
[----:B------:R-:W-:-:S13]  /*3980*/  R2UR UR7, R5 ;  /* 0x00000000050772ca */ /* 0x000fda00000e0000 */
[----:B------:R-:W-:Y:S01]  /*3990*/  HGMMA.64x256x8.F32.TF32 R24, R152, gdesc[UR4], R24, gsb0 ;  /* 0x07e0000498187df0 */ /* 0x000fe20008002818 */
[----:B------:R-:W-:Y:S02]  /*39a0*/  R2UR UR6, R2 ;  /* 0x00000000020672ca */ /* 0x000fe400000e0000 */
[----:B------:R-:W-:Y:S01]  /*39b0*/  R2UR UR7, R3 ;  /* 0x00000000030772ca */ /* 0x000fe200000e0000 */
[----:B------:R-:W-:Y:S02]  /*39c0*/  WARPGROUP.DEPBAR.LE gsb0, 0x0 ;  /* 0x00008000000079c5 */ /* 0x000fe40000010000 */
[----:B------:R-:W-:Y:S04]  /*39d0*/  LDS R156, [R7+0x500] ;  /* 0x00050000079c7984 */ /* 0x000fe80000000800 */
[----:B------:R-:W-:Y:S04]  /*39e0*/  LDS R157, [R7+0x900] ;  /* 0x00090000079d7984 */ /* 0x000fe80000000800 */
[----:B------:R-:W-:Y:S04]  /*39f0*/  LDS R158, [R20+0x500] ;  /* 0x00050000149e7984 */ /* 0x000fe80000000800 */
[----:B------:R-:W0:Y:S02]  /*3a00*/  LDS R159, [R20+0x900] ;  /* 0x00090000149f7984 */ /* 0x000e240000000800 */
[----:B0-----:R-:W-:-:S08]  /*3a10*/  WARPGROUP.ARRIVE ;  /* 0x00000000000079c5 */ /* 0x001fd00000000000 */
[----:B------:R-:W-:Y:S03]  /*3a20*/  HGMMA.64x256x8.F32.TF32 R24, R156, gdesc[UR4], R24, gsb0 ;  /* 0x07e000049c187df0 */ /* 0x000fe60008002818 */
[----:B------:R-:W-:Y:S02]  /*3a30*/  WARPGROUP.DEPBAR.LE gsb0, 0x0 ;  /* 0x00008000000079c5 */ /* 0x000fe40000010000 */
.L_x_23:
[----:B------:R-:W-:Y:S05]  /*3a40*/  @!P0 BRA `(.L_x_39) ;  /* 0x0000000000048947 */ /* 0x000fea0003800000 */
[----:B------:R-:W-:Y:S01]  /*3a50*/  BPT.TRAP 0x1 ;  /* 0x000000040000795c */ /* 0x000fe20000300000 */
.L_x_39:
[----:B------:R-:W2:Y:S01]  /*3a60*/  LDL R0, [R1+0x50] ;  /* 0x0000500001007983 */ /* 0x000ea20000100800 */
[----:B------:R-:W0:Y:S01]  /*3a70*/  S2UR UR6, SR_CgaCtaId ;  /* 0x00000000000679c3 */ /* 0x000e220000008800 */
[----:B------:R-:W-:Y:S01]  /*3a80*/  UIADD3 UR39, UR40, UR39, URZ ;  /* 0x0000002728277290 */ /* 0x000fe2000fffe03f */
[----:B------:R-:W-:-:S03]  /*3a90*/  UMOV UR5, 0x400 ;  /* 0x0000040000057882 */ /* 0x000fc60000000000 */
[----:B------:R-:W-:-:S04]  /*3aa0*/  ULEA UR4, UR39, 0xfffffff8, 0x3 ;  /* 0xfffffff827047891 */ /* 0x000fc8000f8e183f */
[----:B------:R-:W-:Y:S02]  /*3ab0*/  ULOP3.LUT UR4, UR4, 0x18, URZ, 0xc0, !UPT ;  /* 0x0000001804047892 */ /* 0x000fe4000f8ec03f */
[----:B0-----:R-:W-:-:S04]  /*3ac0*/  ULEA UR5, UR6, UR5, 0x18 ;  /* 0x0000000506057291 */ /* 0x001fc8000f8ec03f */
[----:B------:R-:W-:-:S04]  /*3ad0*/  UIADD3 UR4, UR5, 0x20, UR4 ;  /* 0x0000002005047890 */ /* 0x000fc8000fffe004 */
[----:B------:R-:W-:-:S09]  /*3ae0*/  UPRMT UR4, URZ, 0x654, UR4 ;  /* 0x000006543f047896 */ /* 0x000fd20008000004 */
[----:B------:R-:W-:Y:S01]  /*3af0*/  SYNCS.ARRIVE.TRANS64.RED.A1T0 RZ, [UR4], RZ ;  /* 0x000000ffffff79a7 */ /* 0x000fe20008100404 */
[----:B--2---:R-:W-:-:S13]  /*3b00*/  ISETP.GT.U32.AND P0, PT, R0, 0x1, PT ;  /* 0x000000010000780c */ /* 0x004fda0003f04070 */
[----:B------:R-:W-:Y:S05]  /*3b10*/  @P0 BRA `(.L_x_40) ;  /* 0x0000000000040947 */ /* 0x000fea0003800000 */
[----:B------:R-:W-:Y:S01]  /*3b20*/  BPT.TRAP 0x1 ;  /* 0x000000040000795c */ /* 0x000fe20000300000 */
.L_x_40:
[----:B------:R-:W0:Y:S01]  /*3b30*/  S2R R4, SR_TID.X ;  /* 0x0000000000047919 */ /* 0x000e220000002100 */
[----:B------:R-:W1:Y:S01]  /*3b40*/  LDC R7, c[0x0][0x288] ;  /* 0x0000a200ff077b82 */ /* 0x000e620000000800 */
[----:B------:R-:W-:Y:S01]  /*3b50*/  USHF.R.U32.HI UR4, URZ, 0x2, UR39 ;  /* 0x000000023f047899 */ /* 0x000fe20008011627 */
[----:B------:R-:W-:Y:S01]  /*3b60*/  IMAD.SHL.U32 R13, R18, 0x80, RZ ;  /* 0x00000080120d7824 */ /* 0x000fe200078e00ff */
[----:B------:R-:W-:Y:S01]  /*3b70*/  LOP3.LUT R168, R168, 0x7, RZ, 0xc0, !PT ;  /* 0x00000007a8a87812 */ /* 0x000fe200078ec0ff */
[----:B------:R-:W-:Y:S01]  /*3b80*/  ULDC UR8, c[0x0][0x284] ;  /* 0x0000a10000087ab9 */ /* 0x000fe20000000800 */
[----:B------:R-:W-:Y:S01]  /*3b90*/  ULOP3.LUT UR4, UR4, 0x1, URZ, 0xc0, !UPT ;  /* 0x0000000104047892 */ /* 0x000fe2000f8ec03f */
[----:B------:R-:W-:Y:S01]  /*3ba0*/  LOP3.LUT R0, R19, 0x1, RZ, 0xc0, !PT ;  /* 0x0000000113007812 */ /* 0x000fe200078ec0ff */
[----:B------:R-:W-:Y:S01]  /*3bb0*/  UISETP.GT.U32.AND UP1, UPT, UR39, 0x3, UPT ;  /* 0x000000032700788c */ /* 0x000fe2000bf24070 */
[----:B------:R-:W-:Y:S01]  /*3bc0*/  SHF.R.S32.HI R153, RZ, 0x1f, R17 ;  /* 0x0000001fff997819 */ /* 0x000fe20000011411 */
[----:B------:R-:W-:Y:S01]  /*3bd0*/  UISETP.NE.U32.AND UP0, UPT, UR4, 0x1, UPT ;  /* 0x000000010400788c */ /* 0x000fe2000bf05070 */
[----:B------:R-:W-:Y:S01]  /*3be0*/  ULDC.64 UR6, c[0x0][0x5d0] ;  /* 0x0001740000067ab9 */ /* 0x000fe20000000a00 */
[----:B------:R-:W-:Y:S01]  /*3bf0*/  UISETP.LT.U32.AND UP1, UPT, UR40, 0x4, UP1 ;  /* 0x000000042800788c */ /* 0x000fe20008f21070 */
[----:B------:R-:W-:Y:S01]  /*3c00*/  IMAD.SHL.U32 R3, R0, 0x40, RZ ;  /* 0x0000004000037824 */ /* 0x000fe200078e00ff */
[----:B------:R-:W-:-:S02]  /*3c10*/  UISETP.GT.U32.AND UP0, UPT, UR40, 0x3, !UP0 ;  /* 0x000000032800788c */ /* 0x000fc4000c704070 */
[----:B------:R-:W-:Y:S02]  /*3c20*/  USEL UR5, URZ, 0x1, !UP1 ;  /* 0x000000013f057887 */ /* 0x000fe4000c800000 */
[----:B------:R-:W-:Y:S01]  /*3c30*/  USEL UR4, URZ, 0x1, !UP0 ;  /* 0x000000013f047887 */ /* 0x000fe2000c000000 */
[----:B------:R-:W-:Y:S01]  /*3c40*/  LOP3.LUT R3, R3, 0x40, R168, 0xe2, !PT ;  /* 0x0000004003037812 */ /* 0x000fe200078ee2a8 */
[----:B------:R-:W-:Y:S02]  /*3c50*/  ULOP3.LUT UR39, UR39, 0x3, URZ, 0xc0, !UPT ;  /* 0x0000000327277892 */ /* 0x000fe4000f8ec03f */
[----:B------:R-:W-:Y:S01]  /*3c60*/  ULOP3.LUT UR38, UR4, UR38, UR5, 0x96, !UPT ;  /* 0x0000002604267292 */ /* 0x000fe2000f8e9605 */
[C---:B0-----:R-:W-:Y:S01]  /*3c70*/  LOP3.LUT R2, R4.reuse, 0x60, RZ, 0xc0, !PT ;  /* 0x0000006004027812 */ /* 0x041fe200078ec0ff */
[C---:B------:R-:W-:Y:S01]  /*3c80*/  IMAD.SHL.U32 R9, R4.reuse, 0x2, RZ ;  /* 0x0000000204097824 */ /* 0x040fe200078e00ff */
[----:B------:R-:W-:Y:S02]  /*3c90*/  LOP3.LUT R4, R4, 0x3, RZ, 0xc0, !PT ;  /* 0x0000000304047812 */ /* 0x000fe400078ec0ff */
[----:B------:R-:W-:Y:S01]  /*3ca0*/  SHF.R.U32.HI R11, RZ, 0x1, R2 ;  /* 0x00000001ff0b7819 */ /* 0x000fe20000011602 */
[----:B------:R-:W-:Y:S01]  /*3cb0*/  IMAD.SHL.U32 R2, R16, 0x100, RZ ;  /* 0x0000010010027824 */ /* 0x000fe200078e00ff */
[----:B------:R-:W-:Y:S01]  /*3cc0*/  LOP3.LUT R9, R9, 0x6, RZ, 0xc0, !PT ;  /* 0x0000000609097812 */ /* 0x000fe200078ec0ff */
[----:B-1----:R-:W-:Y:S01]  /*3cd0*/  IMAD R15, R4, -0x2, R7 ;  /* 0xfffffffe040f7824 */ /* 0x002fe200078e0207 */
[----:B------:R-:W-:Y:S01]  /*3ce0*/  IADD3 R5, RZ, -R11, -R168 ;  /* 0x8000000bff057210 */ /* 0x000fe20007ffe8a8 */
[----:B------:R-:W-:Y:S01]  /*3cf0*/  IMAD R4, R153, UR6, RZ ;  /* 0x0000000699047c24 */ /* 0x000fe2000f8e02ff */
[----:B------:R-:W-:Y:S01]  /*3d00*/  ISETP.GE.AND P0, PT, R2, R7, PT ;  /* 0x000000070200720c */ /* 0x000fe20003f06270 */
[----:B------:R-:W-:Y:S01]  /*3d10*/  IMAD.WIDE R6, R18, 0x80, RZ ;  /* 0x0000008012067825 */ /* 0x000fe200078e02ff */
[----:B------:R-:W-:-:S02]  /*3d20*/  PRMT R8, R9, 0x6540, R16 ;  /* 0x0000654009087816 */ /* 0x000fc40000000010 */
[----:B------:R-:W-:Y:S01]  /*3d30*/  ISETP.GE.OR P0, PT, R13, UR8, P0 ;  /* 0x000000080d007c0c */ /* 0x000fe20008706670 */
[----:B------:R-:W-:Y:S01]  /*3d40*/  IMAD R0, R0, -0x40, R5 ;  /* 0xffffffc000007824 */ /* 0x000fe200078e0205 */
[----:B------:R-:W-:Y:S01]  /*3d50*/  SHF.R.S32.HI R9, RZ, 0x1f, R8 ;  /* 0x0000001fff097819 */ /* 0x000fe20000011408 */
[----:B------:R-:W-:Y:S01]  /*3d60*/  IMAD R21, R17, UR7, R4 ;  /* 0x0000000711157c24 */ /* 0x000fe2000f8e0204 */
[----:B------:R-:W-:Y:S01]  /*3d70*/  LOP3.LUT R167, R6, R3, R11, 0xfe, !PT ;  /* 0x0000000306a77212 */ /* 0x000fe200078efe0b */
[----:B------:R-:W-:Y:S01]  /*3d80*/  IMAD.IADD R2, R15, 0x1, -R2 ;  /* 0x000000010f027824 */ /* 0x000fe200078e0a02 */
[----:B------:R-:W-:Y:S01]  /*3d90*/  IADD3 R0, -R13, UR8, R0 ;  /* 0x000000080d007c10 */ /* 0x000fe2000fffe100 */
[----:B------:R-:W-:-:S04]  /*3da0*/  IMAD.WIDE.U32 R4, R17, UR6, R8 ;  /* 0x0000000611047c25 */ /* 0x000fc8000f8e0008 */
[----:B------:R-:W-:Y:S02]  /*3db0*/  IMAD.IADD R5, R5, 0x1, R21 ;  /* 0x0000000105057824 */ /* 0x000fe400078e0215 */
[----:B------:R-:W-:Y:S01]  /*3dc0*/  IMAD.MOV.U32 R18, RZ, RZ, -0x1 ;  /* 0xffffffffff127424 */ /* 0x000fe200078e00ff */
[----:B------:R-:W-:Y:S06]  /*3dd0*/  @P0 BRA `(.L_x_41) ;  /* 0x0000007c00180947 */ /* 0x000fec0003800000 */
[----:B------:R-:W0:Y:S01]  /*3de0*/  LDC.64 R10, c[0x0][0x5c8] ;  /* 0x00017200ff0a7b82 */ /* 0x000e220000000a00 */
[----:B-----5:R-:W-:Y:S01]  /*3df0*/  FSETP.NEU.AND P0, PT, R23, RZ, PT ;  /* 0x000000ff1700720b */ /* 0x020fe20003f0d000 */
[----:B------:R-:W-:Y:S01]  /*3e00*/  BSSY B0, `(.L_x_41) ;  /* 0x00007c3000007945 */ /* 0x000fe20003800000 */
[----:B------:R-:W-:-:S04]  /*3e10*/  ISETP.GT.AND P1, PT, R2, RZ, PT ;  /* 0x000000ff0200720c */ /* 0x000fc80003f24270 */
[----:B------:R-:W-:Y:S01]  /*3e20*/  ISETP.GT.AND P2, PT, R0, RZ, P1 ;  /* 0x000000ff0000720c */ /* 0x000fe20000f44270 */
[-C--:B0-----:R-:W-:Y:S02]  /*3e30*/  IMAD R12, R7, R10.reuse, RZ ;  /* 0x0000000a070c7224 */ /* 0x081fe400078e02ff */
[----:B------:R-:W-:-:S04]  /*3e40*/  IMAD.WIDE.U32 R156, R167, R10, R4 ;  /* 0x0000000aa79c7225 */ /* 0x000fc800078e0004 */
[----:B------:R-:W-:-:S04]  /*3e50*/  IMAD R3, R167, R11, R12 ;  /* 0x0000000ba7037224 */ /* 0x000fc800078e020c */
[----:B------:R-:W-:Y:S01]  /*3e60*/  IMAD.IADD R169, R157, 0x1, R3 ;  /* 0x000000019da97824 */ /* 0x000fe200078e0203 */
[----:B------:R-:W-:Y:S06]  /*3e70*/  @!P0 BRA `(.L_x_42) ;  /* 0x00000054009c8947 */ /* 0x000fec0003800000 */
[----:B------:R-:W0:Y:S01]  /*3e80*/  LDC.64 R14, c[0x0][0x5b8] ;  /* 0x00016e00ff0e7b82 */ /* 0x000e220000000a00 */
[----:B------:R-:W-:-:S07]  /*3e90*/  ULDC.64 UR4, c[0x0][0x5c0] ;  /* 0x0001700000047ab9 */ /* 0x000fce0000000a00 */
[----:B------:R-:W1:Y:S08]  /*3ea0*/  LDC.64 R164, c[0x0][0x5b0] ;  /* 0x00016c00ffa47b82 */ /* 0x000e700000000a00 */
[----:B------:R-:W2:Y:S01]  /*3eb0*/  LDC.64 R12, c[0x0][0x5a8] ;  /* 0x00016a00ff0c7b82 */ /* 0x000ea20000000a00 */
[-C--:B0-----:R-:W-:Y:S02]  /*3ec0*/  IMAD R4, R153, R14.reuse, RZ ;  /* 0x0000000e99047224 */ /* 0x081fe400078e02ff */
[----:B------:R-:W-:-:S04]  /*3ed0*/  IMAD.WIDE.U32 R158, R17, R14, R8 ;  /* 0x0000000e119e7225 */ /* 0x000fc800078e0008 */
[----:B------:R-:W-:Y:S02]  /*3ee0*/  IMAD R157, R17, R15, R4 ;  /* 0x0000000f119d7224 */ /* 0x000fe400078e0204 */
[-C--:B-1----:R-:W-:Y:S02]  /*3ef0*/  IMAD R6, R7, R164.reuse, RZ ;  /* 0x000000a407067224 */ /* 0x082fe400078e02ff */
[----:B------:R-:W-:Y:S02]  /*3f00*/  IMAD.IADD R21, R159, 0x1, R157 ;  /* 0x000000019f157824 */ /* 0x000fe400078e029d */
[----:B------:R-:W-:Y:S02]  /*3f10*/  IMAD.MOV.U32 R20, RZ, RZ, R158 ;  /* 0x000000ffff147224 */ /* 0x000fe400078e009e */
[C---:B------:R-:W-:Y:S02]  /*3f20*/  IMAD R163, R167.reuse, R165, R6 ;  /* 0x000000a5a7a37224 */ /* 0x040fe400078e0206 */
[----:B------:R-:W-:-:S04]  /*3f30*/  IMAD.WIDE.U32 R4, R167, R164, R20 ;  /* 0x000000a4a7047225 */ /* 0x000fc800078e0014 */
[----:B------:R-:W-:Y:S01]  /*3f40*/  IMAD.IADD R3, R5, 0x1, R163 ;  /* 0x0000000105037824 */ /* 0x000fe200078e02a3 */
[----:B--2---:R-:W-:-:S04]  /*3f50*/  LEA R6, P0, R4, R12, 0x2 ;  /* 0x0000000c04067211 */ /* 0x004fc800078010ff */
[----:B------:R-:W-:-:S05]  /*3f60*/  LEA.HI.X R7, R4, R13, R3, 0x2, P0 ;  /* 0x0000000d04077211 */ /* 0x000fca00000f1403 */
[----:B------:R0:W2:Y:S01]  /*3f70*/  @P2 LDG.E.LTC128B R3, desc[UR36][R6.64] ;  /* 0x0000002406032981 */ /* 0x0000a2000c1e1920 */
[----:B------:R-:W-:Y:S01]  /*3f80*/  IMAD.WIDE.U32 R4, R167, R164, R8 ;  /* 0x000000a4a7047225 */ /* 0x000fe200078e0008 */
[----:B------:R-:W-:Y:S01]  /*3f90*/  ISETP.GT.AND P0, PT, R2, 0x1, PT ;  /* 0x000000010200780c */ /* 0x000fe20003f04270 */
[----:B------:R-:W-:Y:S01]  /*3fa0*/  BSSY B1, `(.L_x_43) ;  /* 0x0000013000017945 */ /* 0x000fe20003800000 */
[C---:B------:R-:W-:Y:S01]  /*3fb0*/  SHF.L.U64.HI R155, R164.reuse, 0x3, R165 ;  /* 0x00000003a49b7819 */ /* 0x040fe200000102a5 */
[----:B------:R-:W-:Y:S02]  /*3fc0*/  IMAD.IADD R5, R163, 0x1, R5 ;  /* 0x00000001a3057824 */ /* 0x000fe400078e0205 */
[----:B------:R-:W-:Y:S02]  /*3fd0*/  IMAD.SHL.U32 R154, R164, 0x8, RZ ;  /* 0x00000008a49a7824 */ /* 0x000fe400078e00ff */
[----:B------:R-:W-:Y:S01]  /*3fe0*/  IMAD.WIDE.U32 R152, R17, R14, R4 ;  /* 0x0000000e11987225 */ /* 0x000fe200078e0004 */
[----:B------:R-:W-:-:S03]  /*3ff0*/  LEA R4, P3, R156, UR4, 0x2 ;  /* 0x000000049c047c11 */ /* 0x000fc6000f8610ff */
[----:B0-----:R-:W-:Y:S01]  /*4000*/  IMAD.IADD R7, R157, 0x1, R153 ;  /* 0x000000019d077824 */ /* 0x001fe200078e0299 */
[----:B------:R-:W-:Y:S01]  /*4010*/  LEA.HI.X R5, R156, UR5, R169, 0x2, P3 ;  /* 0x000000059c057c11 */ /* 0x000fe200098f14a9 */
[----:B------:R-:W-:Y:S01]  /*4020*/  IMAD.WIDE.U32 R154, R167, R164, R154 ;  /* 0x000000a4a79a7225 */ /* 0x000fe200078e009a */
[----:B------:R-:W-:Y:S02]  /*4030*/  ISETP.GT.AND P3, PT, R0, RZ, P0 ;  /* 0x000000ff0000720c */ /* 0x000fe40000764270 */
[----:B------:R-:W-:-:S04]  /*4040*/  LEA R6, P4, R152, R12, 0x2 ;  /* 0x0000000c98067211 */ /* 0x000fc800078810ff */
[----:B------:R-:W-:Y:S02]  /*4050*/  LEA.HI.X R7, R152, R13, R7, 0x2, P4 ;  /* 0x0000000d98077211 */ /* 0x000fe400020f1407 */
[----:B--2---:R-:W-:-:S05]  /*4060*/  LOP3.LUT R16, R3, 0xffffe000, RZ, 0xc0, !PT ;  /* 0xffffe00003107812 */ /* 0x004fca00078ec0ff */
[----:B------:R-:W-:-:S04]  /*4070*/  FMUL R15, R16, R23 ;  /* 0x00000017100f7220 */ /* 0x000fc80000400000 */
[----:B------:R-:W-:-:S05]  /*4080*/  FFMA R15, R24, R160, R15 ;  /* 0x000000a0180f7223 */ /* 0x000fca000000000f */
[----:B------:R-:W-:-:S05]  /*4090*/  F2FP.TF32.F32.PACK_B R15, R15 ;  /* 0x0000000fff0f723e */ /* 0x000fca00024050ff */
[----:B------:R0:W-:Y:S01]  /*40a0*/  @P2 STG.E desc[UR36][R4.64], R15 ;  /* 0x0000000f04002986 */ /* 0x0001e2000c101924 */
[----:B------:R-:W-:Y:S05]  /*40b0*/  @!P3 BRA `(.L_x_44) ;  /* 0x000000000004b947 */ /* 0x000fea0003800000 */
[----:B------:R1:W5:Y:S02]  /*40c0*/  LDG.E.LTC128B R3, desc[UR36][R6.64+0x4] ;  /* 0x0000042406037981 */ /* 0x000364000c1e1920 */
.L_x_44:
[----:B------:R-:W-:Y:S05]  /*40d0*/  BSYNC B1 ;  /* 0x0000000000017941 */ /* 0x000fea0003800000 */
.L_x_43:
[----:B-----5:R-:W-:Y:S01]  /*40e0*/  LOP3.LUT R16, R3, 0xffffe000, RZ, 0xc0, !PT ;  /* 0xffffe00003107812 */ /* 0x020fe200078ec0ff */
[----:B------:R-:W-:Y:S01]  /*40f0*/  IMAD.IADD R163, R163, 0x1, R155 ;  /* 0x00000001a3a37824 */ /* 0x000fe200078e029b */
[----:B------:R-:W-:Y:S01]  /*4100*/  IADD3 R158, P2, R158, R154, RZ ;  /* 0x0000009a9e9e7210 */ /* 0x000fe20007f5e0ff */
[----:B------:R-:W-:Y:S01]  /*4110*/  IMAD.MOV.U32 R24, RZ, RZ, R3 ;  /* 0x000000ffff187224 */ /* 0x000fe200078e0003 */
[----:B------:R-:W-:Y:S01]  /*4120*/  ISETP.GT.AND P1, PT, R0, 0x8, P1 ;  /* 0x000000080000780c */ /* 0x000fe20000f24270 */
[----:B------:R-:W-:Y:S02]  /*4130*/  FMUL R16, R16, R23 ;  /* 0x0000001710107220 */ /* 0x000fe40000400000 */
[----:B------:R-:W-:Y:S01]  /*4140*/  IMAD.X R21, R163, 0x1, R21, P2 ;  /* 0x00000001a3157824 */ /* 0x000fe200010e0615 */
[----:B------:R-:W-:Y:S01]  /*4150*/  LEA R20, P2, R158, R12, 0x2 ;  /* 0x0000000c9e147211 */ /* 0x000fe200078410ff */
[----:B------:R-:W-:-:S03]  /*4160*/  FFMA R25, R25, R160, R16 ;  /* 0x000000a019197223 */ /* 0x000fc60000000010 */
[----:B------:R-:W-:Y:S02]  /*4170*/  LEA.HI.X R21, R158, R13, R21, 0x2, P2 ;  /* 0x0000000d9e157211 */ /* 0x000fe400010f1415 */
[----:B------:R-:W-:-:S05]  /*4180*/  F2FP.TF32.F32.PACK_B R25, R25 ;  /* 0x00000019ff19723e */ /* 0x000fca00024050ff */
[----:B------:R2:W-:Y:S04]  /*4190*/  @P3 STG.E desc[UR36][R4.64+0x4], R25 ;  /* 0x0000041904003986 */ /* 0x0005e8000c101924 */
[----:B------:R-:W3:Y:S01]  /*41a0*/  @P1 LDG.E.LTC128B R24, desc[UR36][R20.64] ;  /* 0x0000002414181981 */ /* 0x000ee2000c1e1920 */
[----:B------:R-:W-:Y:S01]  /*41b0*/  IADD3 R8, P2, R8, R154, RZ ;  /* 0x0000009a08087210 */ /* 0x000fe20007f5e0ff */
[----:B------:R-:W-:Y:S01]  /*41c0*/  BSSY B1, `(.L_x_45) ;  /* 0x0000011000017945 */ /* 0x000fe20003800000 */
[----:B------:R-:W-:Y:S02]  /*41d0*/  SHF.L.U64.HI R11, R10, 0x5, R11 ;  /* 0x000000050a0b7819 */ /* 0x000fe4000001020b */
[----:B------:R-:W-:Y:S01]  /*41e0*/  ISETP.GT.AND P0, PT, R0, 0x8, P0 ;  /* 0x000000080000780c */ /* 0x000fe20000704270 */
[----:B------:R-:W-:Y:S01]  /*41f0*/  IMAD.X R9, R9, 0x1, R163, P2 ;  /* 0x0000000109097824 */ /* 0x000fe200010e06a3 */
[----:B------:R-:W-:Y:S01]  /*4200*/  LEA R10, P2, R10, R4, 0x5 ;  /* 0x000000040a0a7211 */ /* 0x000fe200078428ff */
[----:B0-----:R-:W-:-:S04]  /*4210*/  IMAD.WIDE.U32 R14, R17, R14, R8 ;  /* 0x0000000e110e7225 */ /* 0x001fc800078e0008 */
[----:B------:R-:W-:Y:S01]  /*4220*/  IMAD.X R11, R11, 0x1, R5, P2 ;  /* 0x000000010b0b7824 */ /* 0x000fe200010e0605 */
[----:B------:R-:W-:Y:S02]  /*4230*/  LEA R8, P3, R14, R12, 0x2 ;  /* 0x0000000c0e087211 */ /* 0x000fe400078610ff */
[----:B---3--:R-:W-:-:S05]  /*4240*/  LOP3.LUT R16, R24, 0xffffe000, RZ, 0xc0, !PT ;  /* 0xffffe00018107812 */ /* 0x008fca00078ec0ff */
[----:B------:R-:W-:-:S04]  /*4250*/  FMUL R3, R16, R23 ;  /* 0x0000001710037220 */ /* 0x000fc80000400000 */
[----:B------:R-:W-:Y:S01]  /*4260*/  FFMA R17, R26, R160, R3 ;  /* 0x000000a01a117223 */ /* 0x000fe20000000003 */
[----:B------:R-:W-:-:S04]  /*4270*/  IMAD.IADD R3, R157, 0x1, R15 ;  /* 0x000000019d037824 */ /* 0x000fc800078e020f */
[----:B------:R-:W-:Y:S02]  /*4280*/  F2FP.TF32.F32.PACK_B R17, R17 ;  /* 0x00000011ff11723e */ /* 0x000fe400024050ff */
[----:B------:R-:W-:-:S03]  /*4290*/  LEA.HI.X R9, R14, R13, R3, 0x2, P3 ;  /* 0x0000000d0e097211 */ /* 0x000fc600018f1403 */
[----:B------:R2:W-:Y:S01]  /*42a0*/  @P1 STG.E desc[UR36][R10.64], R17 ;  /* 0x000000110a001986 */ /* 0x0005e2000c101924 */
[----:B------:R-:W-:Y:S05]  /*42b0*/  @!P0 BRA `(.L_x_46) ;  /* 0x0000000000048947 */ /* 0x000fea0003800000 */
[----:B------:R0:W5:Y:S02]  /*42c0*/  LDG.E.LTC128B R24, desc[UR36][R8.64+0x4] ;  /* 0x0000042408187981 */ /* 0x000164000c1e1920 */
.L_x_46:
[----:B------:R-:W-:Y:S05]  /*42d0*/  BSYNC B1 ;  /* 0x0000000000017941 */ /* 0x000fea0003800000 */
.L_x_45:
[----:B-----5:R-:W-:Y:S01]  /*42e0*/  LOP3.LUT R12, R24, 0xffffe000, RZ, 0xc0, !PT ;  /* 0xffffe000180c7812 */ /* 0x020fe200078ec0ff */
[----:B------:R-:W-:Y:S01]  /*42f0*/  BSSY B1, `(.L_x_47) ;  /* 0x0000009000017945 */ /* 0x000fe20003800000 */
[----:B------:R-:W-:-:S03]  /*4300*/  ISETP.GT.AND P1, PT, R2, 0x8, PT ;  /* 0x000000080200780c */ /* 0x000fc60003f24270 */
[----:B------:R-:W-:Y:S01]  /*4310*/  FMUL R12, R12, R23 ;  /* 0x000000170c0c7220 */ /* 0x000fe20000400000 */
[----:B------:R-:W-:-:S03]  /*4320*/  ISETP.GT.AND P2, PT, R0, RZ, P1 ;  /* 0x000000ff0000720c */ /* 0x000fc60000f44270 */
[----:B------:R-:W-:-:S05]  /*4330*/  FFMA R27, R27, R160, R12 ;  /* 0x000000a01b1b7223 */ /* 0x000fca000000000c */
[----:B------:R-:W-:-:S05]  /*4340*/  F2FP.TF32.F32.PACK_B R27, R27 ;  /* 0x0000001bff1b723e */ /* 0x000fca00024050ff */
[----:B------:R3:W-:Y:S01]  /*4350*/  @P0 STG.E desc[UR36][R10.64+0x4], R27 ;  /* 0x0000041b0a000986 */ /* 0x0007e2000c101924 */
[----:B------:R-:W-:Y:S05]  /*4360*/  @!P2 BRA `(.L_x_48) ;  /* 0x000000000004a947 */ /* 0x000fea0003800000 */
[----:B------:R4:W5:Y:S02]  /*4370*/  LDG.E.LTC128B R24, desc[UR36][R6.64+0x20] ;  /* 0x0000202406187981 */ /* 0x000964000c1e1920 */
.L_x_48:
[----:B------:R-:W-:Y:S05]  /*4380*/  BSYNC B1 ;  /* 0x0000000000017941 */ /* 0x000fea0003800000 */
.L_x_47:
        /* <DEDUP_REMOVED lines=10> */
.L_x_50:
[----:B------:R-:W-:Y:S05]  /*4430*/  BSYNC B1 ;  /* 0x0000000000017941 */ /* 0x000fea0003800000 */
.L_x_49:
[----:B-----5:R-:W-:Y:S01]  /*4440*/  LOP3.LUT R12, R24, 0xffffe000, RZ, 0xc0, !PT ;  /* 0xffffe000180c7812 */ /* 0x020fe200078ec0ff */
[----:B------:R-:W-:Y:S01]  /*4450*/  BSSY B1, `(.L_x_51) ;  /* 0x0000008000017945 */ /* 0x000fe20003800000 */
[----:B------:R-:W-:-:S03]  /*4460*/  ISETP.GT.AND P1, PT, R0, 0x8, P1 ;  /* 0x000000080000780c */ /* 0x000fc60000f24270 */
[----:B------:R-:W-:-:S04]  /*4470*/  FMUL R12, R12, R23 ;  /* 0x000000170c0c7220 */ /* 0x000fc80000400000 */
[----:B------:R-:W-:-:S05]  /*4480*/  FFMA R29, R29, R160, R12 ;  /* 0x000000a01d1d7223 */ /* 0x000fca000000000c */
[----:B------:R-:W-:-:S05]  /*4490*/  F2FP.TF32.F32.PACK_B R29, R29 ;  /* 0x0000001dff1d723e */ /* 0x000fca00024050ff */
[----:B------:R0:W-:Y:S01]  /*44a0*/  @P3 STG.E desc[UR36][R4.64+0x24], R29 ;  /* 0x0000241d04003986 */ /* 0x0001e2000c101924 */
[----:B------:R-:W-:Y:S05]  /*44b0*/  @!P1 BRA `(.L_x_52) ;  /* 0x0000000000049947 */ /* 0x000fea0003800000 */
[----:B------:R0:W5:Y:S02]  /*44c0*/  LDG.E.LTC128B R24, desc[UR36][R8.64+0x20] ;  /* 0x0000202408187981 */ /* 0x000164000c1e1920 */
.L_x_52:
[----:B------:R-:W-:Y:S05]  /*44d0*/  BSYNC B1 ;  /* 0x0000000000017941 */ /* 0x000fea0003800000 */
.L_x_51:
[----:B-----5:R-:W-:Y:S01]  /*44e0*/  LOP3.LUT R12, R24, 0xffffe000, RZ, 0xc0, !PT ;  /* 0xffffe000180c7812 */ /* 0x020fe200078ec0ff */
[----:B------:R-:W-:Y:S01]  /*44f0*/  BSSY B1, `(.L_x_53) ;  /* 0x0000008000017945 */ /* 0x000fe20003800000 */
[----:B------:R-:W-:-:S03]  /*4500*/  ISETP.GT.AND P0, PT, R0, 0x8, P0 ;  /* 0x000000080000780c */ /* 0x000fc60000704270 */
[----:B0-----:R-:W-:-:S04]  /*4510*/  FMUL R3, R12, R23 ;  /* 0x000000170c037220 */ /* 0x001fc80000400000 */
[----:B------:R-:W-:-:S05]  /*4520*/  FFMA R3, R30, R160, R3 ;  /* 0x000000a01e037223 */ /* 0x000fca0000000003 */
[----:B------:R-:W-:-:S05]  /*4530*/  F2FP.TF32.F32.PACK_B R3, R3 ;  /* 0x00000003ff03723e */ /* 0x000fca00024050ff */
[----:B------:R0:W-:Y:S01]  /*4540*/  @P1 STG.E desc[UR36][R10.64+0x20], R3 ;  /* 0x000020030a001986 */ /* 0x0001e2000c101924 */
[----:B------:R-:W-:Y:S05]  /*4550*/  @!P0 BRA `(.L_x_54) ;  /* 0x0000000000048947 */ /* 0x000fea0003800000 */
[----:B------:R0:W5:Y:S02]  /*4560*/  LDG.E.LTC128B R24, desc[UR36][R8.64+0x24] ;  /* 0x0000242408187981 */ /* 0x000164000c1e1920 */
.L_x_54:
[----:B------:R-:W-:Y:S05]  /*4570*/  BSYNC B1 ;  /* 0x0000000000017941 */ /* 0x000fea0003800000 */
.L_x_53:
        /* <DEDUP_REMOVED lines=10> */
.L_x_56:
[----:B------:R-:W-:Y:S05]  /*4620*/  BSYNC B1 ;  /* 0x0000000000017941 */ /* 0x000fea0003800000 */
.L_x_55:
[----:B-----5:R-:W-:Y:S01]  /*4630*/  LOP3.LUT R12, R24, 0xffffe000, RZ, 0xc0, !PT ;  /* 0xffffe000180c7812 */ /* 0x020fe200078ec0ff */
[----:B------:R-:W-:Y:S01]  /*4640*/  BSSY B1, `(.L_x_57) ;  /* 0x0000009000017945 */ /* 0x000fe20003800000 */
[----:B------:R-:W-:-:S03]  /*4650*/  ISETP.GT.AND P0, PT, R2, 0x11, PT ;  /* 0x000000110200780c */ /* 0x000fc60003f04270 */
[----:B0-----:R-:W-:Y:S01]  /*4660*/  FMUL R3, R12, R23 ;  /* 0x000000170c037220 */ /* 0x001fe20000400000 */
[----:B------:R-:W-:-:S03]  /*4670*/  ISETP.GT.AND P3, PT, R0, RZ, P0 ;  /* 0x000000ff0000720c */ /* 0x000fc60000764270 */
[----:B------:R-:W-:-:S05]  /*4680*/  FFMA R3, R32, R160, R3 ;  /* 0x000000a020037223 */ /* 0x000fca0000000003 */
[----:B------:R-:W-:-:S05]  /*4690*/  F2FP.TF32.F32.PACK_B R3, R3 ;  /* 0x00000003ff03723e */ /* 0x000fca00024050ff */
[----:B------:R0:W-:Y:S01]  /*46a0*/  @P2 STG.E desc[UR36][R4.64+0x40], R3 ;  /* 0x0000400304002986 */ /* 0x0001e2000c101924 */
[----:B------:R-:W-:Y:S05]  /*46b0*/  @!P3 BRA `(.L_x_58) ;  /* 0x000000000004b947 */ /* 0x000fea0003800000 */
[----:B------:R0:W5:Y:S02]  /*46c0*/  LDG.E.LTC128B R24, desc[UR36][R6.64+0x44] ;  /* 0x0000442406187981 */ /* 0x000164000c1e1920 */
.L_x_58:
[----:B------:R-:W-:Y:S05]  /*46d0*/  BSYNC B1 ;  /* 0x0000000000017941 */ /* 0x000fea0003800000 */
.L_x_57:
        /* <DEDUP_REMOVED lines=9> */
.L_x_60:
[----:B------:R-:W-:Y:S05]  /*4770*/  BSYNC B1 ;  /* 0x0000000000017941 */ /* 0x000fea0003800000 */
.L_x_59:
        /* <DEDUP_REMOVED lines=9> */
.L_x_62:
[----:B------:R-:W-:Y:S05]  /*4810*/  BSYNC B1 ;  /* 0x0000000000017941 */ /* 0x000fea0003800000 */
.L_x_61:
        /* <DEDUP_REMOVED lines=10> */
.L_x_64:
[----:B------:R-:W-:Y:S05]  /*48c0*/  BSYNC B1 ;  /* 0x0000000000017941 */ /* 0x000fea0003800000 */
.L_x_63:
        /* <DEDUP_REMOVED lines=10> */
.L_x_66:
[----:B------:R-:W-:Y:S05]  /*4970*/  BSYNC B1 ;  /* 0x0000000000017941 */ /* 0x000fea0003800000 */
.L_x_65:
        /* <DEDUP_REMOVED lines=9> */
.L_x_68:
[----:B------:R-:W-:Y:S05]  /*4a10*/  BSYNC B1 ;  /* 0x0000000000017941 */ /* 0x000fea0003800000 */
.L_x_67:
        /* <DEDUP_REMOVED lines=9> */
.L_x_70:
[----:B------:R-:W-:Y:S05]  /*4ab0*/  BSYNC B1 ;  /* 0x0000000000017941 */ /* 0x000fea0003800000 */
.L_x_69:
        /* <DEDUP_REMOVED lines=10> */
.L_x_72:
[----:B------:R-:W-:Y:S05]  /*4b60*/  BSYNC B1 ;  /* 0x0000000000017941 */ /* 0x000fea0003800000 */
.L_x_71:
        /* <DEDUP_REMOVED lines=10> */
.L_x_74:
[----:B------:R-:W-:Y:S05]  /*4c10*/  BSYNC B1 ;  /* 0x0000000000017941 */ /* 0x000fea0003800000 */
.L_x_73:
        /* <DEDUP_REMOVED lines=9> */
.L_x_76:
[----:B------:R-:W-:Y:S05]  /*4cb0*/  BSYNC B1 ;  /* 0x0000000000017941 */ /* 0x000fea0003800000 */
.L_x_75:
        /* <DEDUP_REMOVED lines=9> */
.L_x_78:
[----:B------:R-:W-:Y:S05]  /*4d50*/  BSYNC B1 ;  /* 0x0000000000017941 */ /* 0x000fea0003800000 */
.L_x_77:
        /* <DEDUP_REMOVED lines=10> */
.L_x_80:
[----:B------:R-:W-:Y:S05]  /*4e00*/  BSYNC B1 ;  /* 0x0000000000017941 */ /* 0x000fea0003800000 */
.L_x_79:
        /* <DEDUP_REMOVED lines=10> */
.L_x_82:
[----:B------:R-:W-:Y:S05]  /*4eb0*/  BSYNC B1 ;  /* 0x0000000000017941 */ /* 0x000fea0003800000 */
.L_x_81:
        /* <DEDUP_REMOVED lines=9> */
.L_x_84:
[----:B------:R-:W-:Y:S05]  /*4f50*/  BSYNC B1 ;  /* 0x0000000000017941 */ /* 0x000fea0003800000 */
.L_x_83:
        /* <DEDUP_REMOVED lines=9> */
.L_x_86:
[----:B------:R-:W-:Y:S05]  /*4ff0*/  BSYNC B1 ;  /* 0x0000000000017941 */ /* 0x000fea0003800000 */
.L_x_85:
        /* <DEDUP_REMOVED lines=10> */
.L_x_88:
[----:B------:R-:W-:Y:S05]  /*50a0*/  BSYNC B1 ;  /* 0x0000000000017941 */ /* 0x000fea0003800000 */
.L_x_87:
        /* <DEDUP_REMOVED lines=10> */
.L_x_90:
[----:B------:R-:W-:Y:S05]  /*5150*/  BSYNC B1 ;  /* 0x0000000000017941 */ /* 0x000fea0003800000 */
.L_x_89:
        /* <DEDUP_REMOVED lines=9> */
.L_x_92:
[----:B------:R-:W-:Y:S05]  /*51f0*/  BSYNC B1 ;  /* 0x0000000000017941 */ /* 0x000fea0003800000 */
.L_x_91:
        /* <DEDUP_REMOVED lines=9> */
.L_x_94:
[----:B------:R-:W-:Y:S05]  /*5290*/  BSYNC B1 ;  /* 0x0000000000017941 */ /* 0x000fea0003800000 */
.L_x_93:
        /* <DEDUP_REMOVED lines=10> */
.L_x_96:
[----:B------:R-:W-:Y:S05]  /*5340*/  BSYNC B1 ;  /* 0x0000000000017941 */ /* 0x000fea0003800000 */
.L_x_95:
        /* <DEDUP_REMOVED lines=10> */
.L_x_98:
[----:B------:R-:W-:Y:S05]  /*53f0*/  BSYNC B1 ;  /* 0x0000000000017941 */ /* 0x000fea0003800000 */
.L_x_97:
        /* <DEDUP_REMOVED lines=9> */
.L_x_100:
[----:B------:R-:W-:Y:S05]  /*5490*/  BSYNC B1 ;  /* 0x0000000000017941 */ /* 0x000fea0003800000 */
.L_x_99:
        /* <DEDUP_REMOVED lines=9> */
.L_x_102:
[----:B------:R-:W-:Y:S05]  /*5530*/  BSYNC B1 ;  /* 0x0000000000017941 */ /* 0x000fea0003800000 */
.L_x_101:
        /* <DEDUP_REMOVED lines=10> */
.L_x_104:
[----:B------:R-:W-:Y:S05]  /*55e0*/  BSYNC B1 ;  /* 0x0000000000017941 */ /* 0x000fea0003800000 */
.L_x_103:
        /* <DEDUP_REMOVED lines=10> */
.L_x_106:
[----:B------:R-:W-:Y:S05]  /*5690*/  BSYNC B1 ;  /* 0x0000000000017941 */ /* 0x000fea0003800000 */
.L_x_105:
        /* <DEDUP_REMOVED lines=9> */
.L_x_108:
[----:B------:R-:W-:Y:S05]  /*5730*/  BSYNC B1 ;  /* 0x0000000000017941 */ /* 0x000fea0003800000 */
.L_x_107:
        /* <DEDUP_REMOVED lines=9> */
.L_x_110:
[----:B------:R-:W-:Y:S05]  /*57d0*/  BSYNC B1 ;  /* 0x0000000000017941 */ /* 0x000fea0003800000 */
.L_x_109:
        /* <DEDUP_REMOVED lines=10> */
.L_x_112:
[----:B------:R-:W-:Y:S05]  /*5880*/  BSYNC B1 ;  /* 0x0000000000017941 */ /* 0x000fea0003800000 */
.L_x_111:
        /* <DEDUP_REMOVED lines=10> */
.L_x_114:
[----:B------:R-:W-:Y:S05]  /*5930*/  BSYNC B1 ;  /* 0x0000000000017941 */ /* 0x000fea0003800000 */
.L_x_113:
        /* <DEDUP_REMOVED lines=9> */
.L_x_116:
[----:B------:R-:W-:Y:S05]  /*59d0*/  BSYNC B1 ;  /* 0x0000000000017941 */ /* 0x000fea0003800000 */
.L_x_115:
        /* <DEDUP_REMOVED lines=9> */
.L_x_118:
[----:B------:R-:W-:Y:S05]  /*5a70*/  BSYNC B1 ;  /* 0x0000000000017941 */ /* 0x000fea0003800000 */
.L_x_117:
        /* <DEDUP_REMOVED lines=10> */
.L_x_120:
[----:B------:R-:W-:Y:S05]  /*5b20*/  BSYNC B1 ;  /* 0x0000000000017941 */ /* 0x000fea0003800000 */
.L_x_119:
        /* <DEDUP_REMOVED lines=10> */
.L_x_122:
[----:B------:R-:W-:Y:S05]  /*5bd0*/  BSYNC B1 ;  /* 0x0000000000017941 */ /* 0x000fea0003800000 */
.L_x_121:
        /* <DEDUP_REMOVED lines=9> */
.L_x_124:
[----:B------:R-:W-:Y:S05]  /*5c70*/  BSYNC B1 ;  /* 0x0000000000017941 */ /* 0x000fea0003800000 */
.L_x_123:
        /* <DEDUP_REMOVED lines=9> */
.L_x_126:
[----:B------:R-:W-:Y:S05]  /*5d10*/  BSYNC B1 ;  /* 0x0000000000017941 */ /* 0x000fea0003800000 */
.L_x_125:
        /* <DEDUP_REMOVED lines=10> */
.L_x_128:
[----:B------:R-:W-:Y:S05]  /*5dc0*/  BSYNC B1 ;  /* 0x0000000000017941 */ /* 0x000fea0003800000 */
.L_x_127:
        /* <DEDUP_REMOVED lines=10> */
.L_x_130:
[----:B------:R-:W-:Y:S05]  /*5e70*/  BSYNC B1 ;  /* 0x0000000000017941 */ /* 0x000fea0003800000 */
.L_x_129:
        /* <DEDUP_REMOVED lines=9> */
.L_x_132:
[----:B------:R-:W-:Y:S05]  /*5f10*/  BSYNC B1 ;  /* 0x0000000000017941 */ /* 0x000fea0003800000 */
.L_x_131:
        /* <DEDUP_REMOVED lines=9> */
.L_x_134:
[----:B------:R-:W-:Y:S05]  /*5fb0*/  BSYNC B1 ;  /* 0x0000000000017941 */ /* 0x000fea0003800000 */
.L_x_133:
        /* <DEDUP_REMOVED lines=10> */
.L_x_136:
[----:B------:R-:W-:Y:S05]  /*6060*/  BSYNC B1 ;  /* 0x0000000000017941 */ /* 0x000fea0003800000 */
.L_x_135:
        /* <DEDUP_REMOVED lines=10> */
.L_x_138:
[----:B------:R-:W-:Y:S05]  /*6110*/  BSYNC B1 ;  /* 0x0000000000017941 */ /* 0x000fea0003800000 */
.L_x_137:
        /* <DEDUP_REMOVED lines=9> */
.L_x_140:
[----:B------:R-:W-:Y:S05]  /*61b0*/  BSYNC B1 ;  /* 0x0000000000017941 */ /* 0x000fea0003800000 */
.L_x_139:
        /* <DEDUP_REMOVED lines=9> */
.L_x_142:
[----:B------:R-:W-:Y:S05]  /*6250*/  BSYNC B1 ;  /* 0x0000000000017941 */ /* 0x000fea0003800000 */
.L_x_141:
        /* <DEDUP_REMOVED lines=10> */
.L_x_144:
[----:B------:R-:W-:Y:S05]  /*6300*/  BSYNC B1 ;  /* 0x0000000000017941 */ /* 0x000fea0003800000 */
.L_x_143:
        /* <DEDUP_REMOVED lines=10> */
.L_x_146:
[----:B------:R-:W-:Y:S05]  /*63b0*/  BSYNC B1 ;  /* 0x0000000000017941 */ /* 0x000fea0003800000 */
.L_x_145:
        /* <DEDUP_REMOVED lines=9> */
.L_x_148:
[----:B------:R-:W-:Y:S05]  /*6450*/  BSYNC B1 ;  /* 0x0000000000017941 */ /* 0x000fea0003800000 */
.L_x_147:
        /* <DEDUP_REMOVED lines=9> */
.L_x_150:
[----:B------:R-:W-:Y:S05]  /*64f0*/  BSYNC B1 ;  /* 0x0000000000017941 */ /* 0x000fea0003800000 */
.L_x_149:
        /* <DEDUP_REMOVED lines=10> */
.L_x_152:
[----:B------:R-:W-:Y:S05]  /*65a0*/  BSYNC B1 ;  /* 0x0000000000017941 */ /* 0x000fea0003800000 */
.L_x_151:
        /* <DEDUP_REMOVED lines=10> */
.L_x_154:
[----:B------:R-:W-:Y:S05]  /*6650*/  BSYNC B1 ;  /* 0x0000000000017941 */ /* 0x000fea0003800000 */
.L_x_153:
        /* <DEDUP_REMOVED lines=9> */
.L_x_156:
[----:B------:R-:W-:Y:S05]  /*66f0*/  BSYNC B1 ;  /* 0x0000000000017941 */ /* 0x000fea0003800000 */
.L_x_155:
        /* <DEDUP_REMOVED lines=9> */
.L_x_158:
[----:B------:R-:W-:Y:S05]  /*6790*/  BSYNC B1 ;  /* 0x0000000000017941 */ /* 0x000fea0003800000 */
.L_x_157:
        /* <DEDUP_REMOVED lines=10> */
.L_x_160:
[----:B------:R-:W-:Y:S05]  /*6840*/  BSYNC B1 ;  /* 0x0000000000017941 */ /* 0x000fea0003800000 */
.L_x_159:
        /* <DEDUP_REMOVED lines=10> */
.L_x_162:
[----:B------:R-:W-:Y:S05]  /*68f0*/  BSYNC B1 ;  /* 0x0000000000017941 */ /* 0x000fea0003800000 */
.L_x_161:
        /* <DEDUP_REMOVED lines=9> */
.L_x_164:
[----:B------:R-:W-:Y:S05]  /*6990*/  BSYNC B1 ;  /* 0x0000000000017941 */ /* 0x000fea0003800000 */
.L_x_163:
        /* <DEDUP_REMOVED lines=9> */
.L_x_166:
[----:B------:R-:W-:Y:S05]  /*6a30*/  BSYNC B1 ;  /* 0x0000000000017941 */ /* 0x000fea0003800000 */
.L_x_165:
        /* <DEDUP_REMOVED lines=10> */
.L_x_168:
[----:B------:R-:W-:Y:S05]  /*6ae0*/  BSYNC B1 ;  /* 0x0000000000017941 */ /* 0x000fea0003800000 */
.L_x_167:
        /* <DEDUP_REMOVED lines=10> */
.L_x_170:
[----:B------:R-:W-:Y:S05]  /*6b90*/  BSYNC B1 ;  /* 0x0000000000017941 */ /* 0x000fea0003800000 */
.L_x_169:
        /* <DEDUP_REMOVED lines=9> */
.L_x_172:
[----:B------:R-:W-:Y:S05]  /*6c30*/  BSYNC B1 ;  /* 0x0000000000017941 */ /* 0x000fea0003800000 */
.L_x_171:
        /* <DEDUP_REMOVED lines=9> */
.L_x_174:
[----:B------:R-:W-:Y:S05]  /*6cd0*/  BSYNC B1 ;  /* 0x0000000000017941 */ /* 0x000fea0003800000 */
.L_x_173:
        /* <DEDUP_REMOVED lines=10> */
.L_x_176:
[----:B------:R-:W-:Y:S05]  /*6d80*/  BSYNC B1 ;  /* 0x0000000000017941 */ /* 0x000fea0003800000 */
.L_x_175:
        /* <DEDUP_REMOVED lines=10> */
.L_x_178:
[----:B------:R-:W-:Y:S05]  /*6e30*/  BSYNC B1 ;  /* 0x0000000000017941 */ /* 0x000fea0003800000 */
.L_x_177:
        /* <DEDUP_REMOVED lines=9> */
.L_x_180:
[----:B------:R-:W-:Y:S05]  /*6ed0*/  BSYNC B1 ;  /* 0x0000000000017941 */ /* 0x000fea0003800000 */
.L_x_179:
        /* <DEDUP_REMOVED lines=9> */
.L_x_182:
[----:B------:R-:W-:Y:S05]  /*6f70*/  BSYNC B1 ;  /* 0x0000000000017941 */ /* 0x000fea0003800000 */
.L_x_181:
        /* <DEDUP_REMOVED lines=10> */
.L_x_184:
[----:B------:R-:W-:Y:S05]  /*7020*/  BSYNC B1 ;  /* 0x0000000000017941 */ /* 0x000fea0003800000 */
.L_x_183:
        /* <DEDUP_REMOVED lines=10> */
.L_x_186:
[----:B------:R-:W-:Y:S05]  /*70d0*/  BSYNC B1 ;  /* 0x0000000000017941 */ /* 0x000fea0003800000 */
.L_x_185:
        /* <DEDUP_REMOVED lines=9> */
.L_x_188:
[----:B------:R-:W-:Y:S05]  /*7170*/  BSYNC B1 ;  /* 0x0000000000017941 */ /* 0x000fea0003800000 */
.L_x_187:
        /* <DEDUP_REMOVED lines=9> */
.L_x_190:
[----:B------:R-:W-:Y:S05]  /*7210*/  BSYNC B1 ;  /* 0x0000000000017941 */ /* 0x000fea0003800000 */
.L_x_189:
        /* <DEDUP_REMOVED lines=10> */
.L_x_192:
[----:B------:R-:W-:Y:S05]  /*72c0*/  BSYNC B1 ;  /* 0x0000000000017941 */ /* 0x000fea0003800000 */
.L_x_191:
        /* <DEDUP_REMOVED lines=10> */
.L_x_194:
[----:B------:R-:W-:Y:S05]  /*7370*/  BSYNC B1 ;  /* 0x0000000000017941 */ /* 0x000fea0003800000 */
.L_x_193:
        /* <DEDUP_REMOVED lines=9> */
.L_x_196:
[----:B------:R-:W-:Y:S05]  /*7410*/  BSYNC B1 ;  /* 0x0000000000017941 */ /* 0x000fea0003800000 */
.L_x_195:
        /* <DEDUP_REMOVED lines=9> */
.L_x_198:
[----:B------:R-:W-:Y:S05]  /*74b0*/  BSYNC B1 ;  /* 0x0000000000017941 */ /* 0x000fea0003800000 */
.L_x_197:
        /* <DEDUP_REMOVED lines=10> */
.L_x_200:
[----:B------:R-:W-:Y:S05]  /*7560*/  BSYNC B1 ;  /* 0x0000000000017941 */ /* 0x000fea0003800000 */
.L_x_199:
        /* <DEDUP_REMOVED lines=10> */
.L_x_202:
[----:B------:R-:W-:Y:S05]  /*7610*/  BSYNC B1 ;  /* 0x0000000000017941 */ /* 0x000fea0003800000 */
.L_x_201:
        /* <DEDUP_REMOVED lines=9> */
.L_x_204:
[----:B------:R-:W-:Y:S05]  /*76b0*/  BSYNC B1 ;  /* 0x0000000000017941 */ /* 0x000fea0003800000 */
.L_x_203:
        /* <DEDUP_REMOVED lines=9> */
.L_x_206:
[----:B------:R-:W-:Y:S05]  /*7750*/  BSYNC B1 ;  /* 0x0000000000017941 */ /* 0x000fea0003800000 */
.L_x_205:
        /* <DEDUP_REMOVED lines=10> */
.L_x_208:
[----:B------:R-:W-:Y:S05]  /*7800*/  BSYNC B1 ;  /* 0x0000000000017941 */ /* 0x000fea0003800000 */
.L_x_207:
        /* <DEDUP_REMOVED lines=10> */
.L_x_210:
[----:B------:R-:W-:Y:S05]  /*78b0*/  BSYNC B1 ;  /* 0x0000000000017941 */ /* 0x000fea0003800000 */
.L_x_209:
        /* <DEDUP_REMOVED lines=9> */
.L_x_212:
[----:B------:R-:W-:Y:S05]  /*7950*/  BSYNC B1 ;  /* 0x0000000000017941 */ /* 0x000fea0003800000 */
.L_x_211:
        /* <DEDUP_REMOVED lines=9> */
.L_x_214:
[----:B------:R-:W-:Y:S05]  /*79f0*/  BSYNC B1 ;  /* 0x0000000000017941 */ /* 0x000fea0003800000 */
.L_x_213:
        /* <DEDUP_REMOVED lines=10> */
.L_x_216:
[----:B------:R-:W-:Y:S05]  /*7aa0*/  BSYNC B1 ;  /* 0x0000000000017941 */ /* 0x000fea0003800000 */
.L_x_215:
        /* <DEDUP_REMOVED lines=10> */
.L_x_218:
[----:B------:R-:W-:Y:S05]  /*7b50*/  BSYNC B1 ;  /* 0x0000000000017941 */ /* 0x000fea0003800000 */
.L_x_217:
        /* <DEDUP_REMOVED lines=9> */
.L_x_220:
[----:B------:R-:W-:Y:S05]  /*7bf0*/  BSYNC B1 ;  /* 0x0000000000017941 */ /* 0x000fea0003800000 */
.L_x_219:
        /* <DEDUP_REMOVED lines=9> */
.L_x_222:
[----:B------:R-:W-:Y:S05]  /*7c90*/  BSYNC B1 ;  /* 0x0000000000017941 */ /* 0x000fea0003800000 */
.L_x_221:
        /* <DEDUP_REMOVED lines=10> */
.L_x_224:
[----:B------:R-:W-:Y:S05]  /*7d40*/  BSYNC B1 ;  /* 0x0000000000017941 */ /* 0x000fea0003800000 */
.L_x_223:
        /* <DEDUP_REMOVED lines=10> */
.L_x_226:
[----:B------:R-:W-:Y:S05]  /*7df0*/  BSYNC B1 ;  /* 0x0000000000017941 */ /* 0x000fea0003800000 */
.L_x_225:
        /* <DEDUP_REMOVED lines=9> */
.L_x_228:
[----:B------:R-:W-:Y:S05]  /*7e90*/  BSYNC B1 ;  /* 0x0000000000017941 */ /* 0x000fea0003800000 */
.L_x_227:
        /* <DEDUP_REMOVED lines=9> */
.L_x_230:
[----:B------:R-:W-:Y:S05]  /*7f30*/  BSYNC B1 ;  /* 0x0000000000017941 */ /* 0x000fea0003800000 */
.L_x_229:
        /* <DEDUP_REMOVED lines=10> */
.L_x_232:
[----:B------:R-:W-:Y:S05]  /*7fe0*/  BSYNC B1 ;  /* 0x0000000000017941 */ /* 0x000fea0003800000 */
.L_x_231:
        /* <DEDUP_REMOVED lines=10> */
.L_x_234:
[----:B------:R-:W-:Y:S05]  /*8090*/  BSYNC B1 ;  /* 0x0000000000017941 */ /* 0x000fea0003800000 */
.L_x_233:
        /* <DEDUP_REMOVED lines=9> */
.L_x_236:
[----:B------:R-:W-:Y:S05]  /*8130*/  BSYNC B1 ;  /* 0x0000000000017941 */ /* 0x000fea0003800000 */
.L_x_235:
        /* <DEDUP_REMOVED lines=9> */
.L_x_238:
[----:B------:R-:W-:Y:S05]  /*81d0*/  BSYNC B1 ;  /* 0x0000000000017941 */ /* 0x000fea0003800000 */
.L_x_237:
        /* <DEDUP_REMOVED lines=10> */
.L_x_240:
[----:B------:R-:W-:Y:S05]  /*8280*/  BSYNC B1 ;  /* 0x0000000000017941 */ /* 0x000fea0003800000 */
.L_x_239:
        /* <DEDUP_REMOVED lines=10> */
.L_x_242:
[----:B------:R-:W-:Y:S05]  /*8330*/  BSYNC B1 ;  /* 0x0000000000017941 */ /* 0x000fea0003800000 */
.L_x_241:
        /* <DEDUP_REMOVED lines=9> */
.L_x_244:
[----:B------:R-:W-:Y:S05]  /*83d0*/  BSYNC B1 ;  /* 0x0000000000017941 */ /* 0x000fea0003800000 */
.L_x_243:
        /* <DEDUP_REMOVED lines=9> */
.L_x_246:
[----:B------:R-:W-:Y:S05]  /*8470*/  BSYNC B1 ;  /* 0x0000000000017941 */ /* 0x000fea0003800000 */
.L_x_245:
        /* <DEDUP_REMOVED lines=10> */
.L_x_248:
[----:B------:R-:W-:Y:S05]  /*8520*/  BSYNC B1 ;  /* 0x0000000000017941 */ /* 0x000fea0003800000 */
.L_x_247:
        /* <DEDUP_REMOVED lines=10> */
.L_x_250:
[----:B------:R-:W-:Y:S05]  /*85d0*/  BSYNC B1 ;  /* 0x0000000000017941 */ /* 0x000fea0003800000 */
.L_x_249:
        /* <DEDUP_REMOVED lines=9> */
.L_x_252:
[----:B------:R-:W-:Y:S05]  /*8670*/  BSYNC B1 ;  /* 0x0000000000017941 */ /* 0x000fea0003800000 */
.L_x_251:
        /* <DEDUP_REMOVED lines=9> */
.L_x_254:
[----:B------:R-:W-:Y:S05]  /*8710*/  BSYNC B1 ;  /* 0x0000000000017941 */ /* 0x000fea0003800000 */
.L_x_253:
        /* <DEDUP_REMOVED lines=10> */
.L_x_256:
[----:B------:R-:W-:Y:S05]  /*87c0*/  BSYNC B1 ;  /* 0x0000000000017941 */ /* 0x000fea0003800000 */
.L_x_255:
        /* <DEDUP_REMOVED lines=10> */
.L_x_258:
[----:B------:R-:W-:Y:S05]  /*8870*/  BSYNC B1 ;  /* 0x0000000000017941 */ /* 0x000fea0003800000 */
.L_x_257:
        /* <DEDUP_REMOVED lines=9> */
.L_x_260:
[----:B------:R-:W-:Y:S05]  /*8910*/  BSYNC B1 ;  /* 0x0000000000017941 */ /* 0x000fea0003800000 */
.L_x_259:
        /* <DEDUP_REMOVED lines=9> */
.L_x_262:
[----:B------:R-:W-:Y:S05]  /*89b0*/  BSYNC B1 ;  /* 0x0000000000017941 */ /* 0x000fea0003800000 */
.L_x_261:
        /* <DEDUP_REMOVED lines=10> */
.L_x_264:
[----:B------:R-:W-:Y:S05]  /*8a60*/  BSYNC B1 ;  /* 0x0000000000017941 */ /* 0x000fea0003800000 */
.L_x_263:
        /* <DEDUP_REMOVED lines=10> */
.L_x_266:
[----:B------:R-:W-:Y:S05]  /*8b10*/  BSYNC B1 ;  /* 0x0000000000017941 */ /* 0x000fea0003800000 */
.L_x_265:
        /* <DEDUP_REMOVED lines=9> */
.L_x_268:
[----:B------:R-:W-:Y:S05]  /*8bb0*/  BSYNC B1 ;  /* 0x0000000000017941 */ /* 0x000fea0003800000 */
.L_x_267:
        /* <DEDUP_REMOVED lines=9> */
.L_x_270:
[----:B------:R-:W-:Y:S05]  /*8c50*/  BSYNC B1 ;  /* 0x0000000000017941 */ /* 0x000fea0003800000 */
.L_x_269:
        /* <DEDUP_REMOVED lines=10> */
.L_x_272:
[----:B------:R-:W-:Y:S05]  /*8d00*/  BSYNC B1 ;  /* 0x0000000000017941 */ /* 0x000fea0003800000 */
.L_x_271:
        /* <DEDUP_REMOVED lines=10> */
.L_x_274:
[----:B------:R-:W-:Y:S05]  /*8db0*/  BSYNC B1 ;  /* 0x0000000000017941 */ /* 0x000fea0003800000 */
.L_x_273:
        /* <DEDUP_REMOVED lines=9> */
.L_x_276:
[----:B------:R-:W-:Y:S05]  /*8e50*/  BSYNC B1 ;  /* 0x0000000000017941 */ /* 0x000fea0003800000 */
.L_x_275:
        /* <DEDUP_REMOVED lines=9> */
.L_x_278:
[----:B------:R-:W-:Y:S05]  /*8ef0*/  BSYNC B1 ;  /* 0x0000000000017941 */ /* 0x000fea0003800000 */
.L_x_277:
        /* <DEDUP_REMOVED lines=10> */
.L_x_280:
[----:B------:R-:W-:Y:S05]  /*8fa0*/  BSYNC B1 ;  /* 0x0000000000017941 */ /* 0x000fea0003800000 */
.L_x_279:
        /* <DEDUP_REMOVED lines=10> */
.L_x_282:
[----:B------:R-:W-:Y:S05]  /*9050*/  BSYNC B1 ;  /* 0x0000000000017941 */ /* 0x000fea0003800000 */
.L_x_281:
        /* <DEDUP_REMOVED lines=9> */
.L_x_284:
[----:B------:R-:W-:Y:S05]  /*90f0*/  BSYNC B1 ;  /* 0x0000000000017941 */ /* 0x000fea0003800000 */
.L_x_283:
        /* <DEDUP_REMOVED lines=9> */
.L_x_286:
[----:B------:R-:W-:Y:S05]  /*9190*/  BSYNC B1 ;  /* 0x0000000000017941 */ /* 0x000fea0003800000 */
.L_x_285:
        /* <DEDUP_REMOVED lines=10> */
.L_x_288:
[----:B------:R-:W-:Y:S05]  /*9240*/  BSYNC B1 ;  /* 0x0000000000017941 */ /* 0x000fea0003800000 */
.L_x_287:
[----:B-----5:R-:W-:Y:S01]  /*9250*/  LOP3.LUT R12, R24, 0xffffe000, RZ, 0xc0, !PT ;  /* 0xffffe000180c7812 */ /* 0x020fe200078ec0ff */
[----:B------:R-:W-:Y:S01]  /*9260*/  BSSY B1, `(.L_x_289) ;  /* 0x000000b000017945 */ /* 0x000fe20003800000 */
[----:B------:R-:W-:Y:S01]  /*9270*/  ISETP.GT.AND P0, PT, R2, 0xf9, PT ;  /* 0x000000f90200780c */ /* 0x000fe20003f04270 */
[----:B------:R-:W-:Y:S02]  /*9280*/  @P2 IMAD.MOV.U32 R2, RZ, RZ, R4 ;  /* 0x000000ffff022224 */ /* 0x000fe400078e0004 */
[----:B0-----:R-:W-:Y:S01]  /*9290*/  FMUL R3, R12, R23 ;  /* 0x000000170c037220 */ /* 0x001fe20000400000 */
[----:B------:R-:W-:-:S03]  /*92a0*/  ISETP.GT.AND P3, PT, R0, RZ, P0 ;  /* 0x000000ff0000720c */ /* 0x000fc60000764270 */
[----:B------:R-:W-:Y:S01]  /*92b0*/  FFMA R13, R148, R160, R3 ;  /* 0x000000a0940d7223 */ /* 0x000fe20000000003 */
[----:B------:R-:W-:-:S04]  /*92c0*/  @P2 IMAD.MOV.U32 R3, RZ, RZ, R5 ;  /* 0x000000ffff032224 */ /* 0x000fc800078e0005 */
[----:B------:R-:W-:-:S05]  /*92d0*/  F2FP.TF32.F32.PACK_B R13, R13 ;  /* 0x0000000dff0d723e */ /* 0x000fca00024050ff */
[----:B------:R0:W-:Y:S01]  /*92e0*/  @P2 STG.E desc[UR36][R2.64+0x3e0], R13 ;  /* 0x0003e00d02002986 */ /* 0x0001e2000c101924 */
[----:B------:R-:W-:Y:S05]  /*92f0*/  @!P3 BRA `(.L_x_290) ;  /* 0x000000000004b947 */ /* 0x000fea0003800000 */
[----:B------:R0:W5:Y:S02]  /*9300*/  LDG.E.LTC128B R24, desc[UR36][R6.64+0x3e4] ;  /* 0x0003e42406187981 */ /* 0x000164000c1e1920 */
.L_x_290:
[----:B------:R-:W-:Y:S05]  /*9310*/  BSYNC B1 ;  /* 0x0000000000017941 */ /* 0x000fea0003800000 */
.L_x_289:
[----:B0----5:R-:W-:Y:S01]  /*9320*/  LOP3.LUT R2, R24, 0xffffe000, RZ, 0xc0, !PT ;  /* 0xffffe00018027812 */ /* 0x021fe200078ec0ff */
        /* <DEDUP_REMOVED lines=8> */
.L_x_292:
[----:B------:R-:W-:Y:S05]  /*93b0*/  BSYNC B1 ;  /* 0x0000000000017941 */ /* 0x000fea0003800000 */
.L_x_291:
[----:B-----5:R-:W-:Y:S01]  /*93c0*/  LOP3.LUT R2, R24, 0xffffe000, RZ, 0xc0, !PT ;  /* 0xffffe00018027812 */ /* 0x020fe200078ec0ff */
[----:B------:R-:W-:Y:S01]  /*93d0*/  BSSY B1, `(.L_x_293) ;  /* 0x000000a000017945 */ /* 0x000fe20003800000 */
[----:B------:R-:W-:-:S03]  /*93e0*/  ISETP.GT.AND P0, PT, R0, 0x8, P0 ;  /* 0x000000080000780c */ /* 0x000fc60000704270 */
[----:B------:R-:W-:Y:S01]  /*93f0*/  FMUL R3, R2, R23 ;  /* 0x0000001702037220 */ /* 0x000fe20000400000 */
[----:B------:R-:W-:-:S03]  /*9400*/  @P1 IMAD.MOV.U32 R2, RZ, RZ, R10 ;  /* 0x000000ffff021224 */ /* 0x000fc600078e000a */
[----:B0-2---:R-:W-:Y:S01]  /*9410*/  FFMA R5, R150, R160, R3 ;  /* 0x000000a096057223 */ /* 0x005fe20000000003 */
[----:B------:R-:W-:-:S04]  /*9420*/  @P1 IMAD.MOV.U32 R3, RZ, RZ, R11 ;  /* 0x000000ffff031224 */ /* 0x000fc800078e000b */
[----:B------:R-:W-:-:S05]  /*9430*/  F2FP.TF32.F32.PACK_B R5, R5 ;  /* 0x00000005ff05723e */ /* 0x000fca00024050ff */
[----:B------:R0:W-:Y:S01]  /*9440*/  @P1 STG.E desc[UR36][R2.64+0x3e0], R5 ;  /* 0x0003e00502001986 */ /* 0x0001e2000c101924 */
[----:B------:R-:W-:Y:S05]  /*9450*/  @!P0 BRA `(.L_x_294) ;  /* 0x0000000000048947 */ /* 0x000fea0003800000 */
[----:B------:R2:W5:Y:S02]  /*9460*/  LDG.E.LTC128B R24, desc[UR36][R8.64+0x3e4] ;  /* 0x0003e42408187981 */ /* 0x000564000c1e1920 */
.L_x_294:
[----:B------:R-:W-:Y:S05]  /*9470*/  BSYNC B1 ;  /* 0x0000000000017941 */ /* 0x000fea0003800000 */
.L_x_293:
[----:B------:R-:W-:Y:S05]  /*9480*/  @!P0 BRA `(.L_x_295) ;  /* 0x0000002400688947 */ /* 0x000fea0003800000 */
[----:B-----5:R-:W-:-:S05]  /*9490*/  LOP3.LUT R24, R24, 0xffffe000, RZ, 0xc0, !PT ;  /* 0xffffe00018187812 */ /* 0x020fca00078ec0ff */
[----:B------:R-:W-:-:S04]  /*94a0*/  FMUL R24, R24, R23 ;  /* 0x0000001718187220 */ /* 0x000fc80000400000 */
[----:B------:R-:W-:-:S05]  /*94b0*/  FFMA R151, R151, R160, R24 ;  /* 0x000000a097977223 */ /* 0x000fca0000000018 */
[----:B------:R-:W-:-:S05]  /*94c0*/  F2FP.TF32.F32.PACK_B R151, R151 ;  /* 0x00000097ff97723e */ /* 0x000fca00024050ff */
[----:B------:R0:W-:Y:S01]  /*94d0*/  STG.E desc[UR36][R10.64+0x3e4], R151 ;  /* 0x0003e4970a007986 */ /* 0x0001e2000c101924 */
[----:B------:R-:W-:Y:S05]  /*94e0*/  BRA `(.L_x_295) ;  /* 0x0000002400507947 */ /* 0x000fea0003800000 */
.L_x_42:
[----:B------:R-:W-:Y:S01]  /*94f0*/  ISETP.GT.AND P3, PT, R2, 0x1, PT ;  /* 0x000000010200780c */ /* 0x000fe20003f64270 */
[----:B------:R-:W-:Y:S01]  /*9500*/  ULDC.64 UR4, c[0x0][0x5c0] ;  /* 0x0001700000047ab9 */ /* 0x000fe20000000a00 */
[-C--:B------:R-:W-:Y:S01]  /*9510*/  FMUL R3, R24, R160.reuse ;  /* 0x000000a018037220 */ /* 0x080fe20000400000 */
[----:B------:R-:W-:Y:S01]  /*9520*/  LEA R4, P4, R156, UR4, 0x2 ;  /* 0x000000049c047c11 */ /* 0x000fe2000f8810ff */
[-C--:B------:R-:W-:Y:S01]  /*9530*/  FMUL R25, R25, R160.reuse ;  /* 0x000000a019197220 */ /* 0x080fe20000400000 */
[----:B------:R-:W-:Y:S01]  /*9540*/  ISETP.GT.AND P0, PT, R0, RZ, P3 ;  /* 0x000000ff0000720c */ /* 0x000fe20001f04270 */
[-C--:B------:R-:W-:Y:S01]  /*9550*/  FMUL R9, R26, R160.reuse ;  /* 0x000000a01a097220 */ /* 0x080fe20000400000 */
[----:B------:R-:W-:Y:S01]  /*9560*/  LEA.HI.X R5, R156, UR5, R169, 0x2, P4 ;  /* 0x000000059c057c11 */ /* 0x000fe2000a0f14a9 */
[-C--:B------:R-:W-:Y:S01]  /*9570*/  FMUL R27, R27, R160.reuse ;  /* 0x000000a01b1b7220 */ /* 0x080fe20000400000 */
[----:B------:R-:W-:Y:S01]  /*9580*/  F2FP.TF32.F32.PACK_B R3, R3 ;  /* 0x00000003ff03723e */ /* 0x000fe200024050ff */
[-C--:B------:R-:W-:Y:S01]  /*9590*/  FMUL R29, R29, R160.reuse ;  /* 0x000000a01d1d7220 */ /* 0x080fe20000400000 */
[----:B------:R-:W-:Y:S01]  /*95a0*/  F2FP.TF32.F32.PACK_B R25, R25 ;  /* 0x00000019ff19723e */ /* 0x000fe200024050ff */
[----:B------:R-:W-:Y:S01]  /*95b0*/  FMUL R31, R31, R160 ;  /* 0x000000a01f1f7220 */ /* 0x000fe20000400000 */
[C---:B------:R-:W-:Y:S01]  /*95c0*/  SHF.L.U64.HI R11, R10.reuse, 0x5, R11 ;  /* 0x000000050a0b7819 */ /* 0x040fe2000001020b */
[----:B------:R0:W-:Y:S01]  /*95d0*/  @P2 STG.E desc[UR36][R4.64], R3 ;  /* 0x0000000304002986 */ /* 0x0001e2000c101924 */
[----:B------:R-:W-:Y:S01]  /*95e0*/  LEA R6, P4, R10, R4, 0x5 ;  /* 0x000000040a067211 */ /* 0x000fe200078828ff */
[-C--:B------:R-:W-:Y:S01]  /*95f0*/  FMUL R33, R33, R160.reuse ;  /* 0x000000a021217220 */ /* 0x080fe20000400000 */
[----:B------:R-:W-:Y:S01]  /*9600*/  ISETP.GT.AND P1, PT, R0, 0x8, P1 ;  /* 0x000000080000780c */ /* 0x000fe20000f24270 */
[----:B------:R-:W-:Y:S01]  /*9610*/  @P0 STG.E desc[UR36][R4.64+0x4], R25 ;  /* 0x0000041904000986 */ /* 0x000fe2000c101924 */
[----:B------:R-:W-:Y:S01]  /*9620*/  ISETP.GT.AND P2, PT, R2, 0x8, PT ;  /* 0x000000080200780c */ /* 0x000fe20003f44270 */
[----:B------:R-:W-:Y:S01]  /*9630*/  IMAD.X R7, R11, 0x1, R5, P4 ;  /* 0x000000010b077824 */ /* 0x000fe200020e0605 */
[----:B------:R-:W-:Y:S01]  /*9640*/  ISETP.GT.AND P3, PT, R0, 0x8, P3 ;  /* 0x000000080000780c */ /* 0x000fe20001f64270 */
[-C--:B------:R-:W-:Y:S01]  /*9650*/  FMUL R11, R32, R160.reuse ;  /* 0x000000a0200b7220 */ /* 0x080fe20000400000 */
[----:B------:R-:W-:Y:S01]  /*9660*/  ISETP.GT.AND P0, PT, R2, 0x9, PT ;  /* 0x000000090200780c */ /* 0x000fe20003f04270 */
[-C--:B------:R-:W-:Y:S01]  /*9670*/  FMUL R35, R35, R160.reuse ;  /* 0x000000a023237220 */ /* 0x080fe20000400000 */
[----:B------:R-:W-:Y:S01]  /*9680*/  ISETP.GT.AND P5, PT, R0, RZ, P2 ;  /* 0x000000ff0000720c */ /* 0x000fe200017a4270 */
[-C--:B0-----:R-:W-:Y:S01]  /*9690*/  FMUL R3, R28, R160.reuse ;  /* 0x000000a01c037220 */ /* 0x081fe20000400000 */
[----:B------:R-:W-:Y:S01]  /*96a0*/  ISETP.GT.AND P4, PT, R0, RZ, P0 ;  /* 0x000000ff0000720c */ /* 0x000fe20000784270 */
[-C--:B------:R-:W-:Y:S01]  /*96b0*/  FMUL R37, R37, R160.reuse ;  /* 0x000000a025257220 */ /* 0x080fe20000400000 */
[----:B------:R-:W-:Y:S01]  /*96c0*/  F2FP.TF32.F32.PACK_B R9, R9 ;  /* 0x00000009ff09723e */ /* 0x000fe200024050ff */
[-C--:B------:R-:W-:Y:S01]  /*96d0*/  FMUL R39, R39, R160.reuse ;  /* 0x000000a027277220 */ /* 0x080fe20000400000 */
[----:B------:R-:W-:Y:S01]  /*96e0*/  F2FP.TF32.F32.PACK_B R27, R27 ;  /* 0x0000001bff1b723e */ /* 0x000fe200024050ff */
[-C--:B------:R-:W-:Y:S01]  /*96f0*/  FMUL R41, R41, R160.reuse ;  /* 0x000000a029297220 */ /* 0x080fe20000400000 */
[----:B------:R-:W-:Y:S01]  /*9700*/  F2FP.TF32.F32.PACK_B R3, R3 ;  /* 0x00000003ff03723e */ /* 0x000fe200024050ff */
[----:B------:R0:W-:Y:S01]  /*9710*/  @P1 STG.E desc[UR36][R6.64], R9 ;  /* 0x0000000906001986 */ /* 0x0001e2000c101924 */
[----:B------:R-:W-:Y:S01]  /*9720*/  F2FP.TF32.F32.PACK_B R29, R29 ;  /* 0x0000001dff1d723e */ /* 0x000fe200024050ff */
[-C--:B------:R-:W-:Y:S01]  /*9730*/  FMUL R43, R43, R160.reuse ;  /* 0x000000a02b2b7220 */ /* 0x080fe20000400000 */
[C---:B------:R-:W-:Y:S01]  /*9740*/  ISETP.GT.AND P1, PT, R2.reuse, 0x10, PT ;  /* 0x000000100200780c */ /* 0x040fe20003f24270 */
[----:B------:R-:W-:Y:S01]  /*9750*/  @P3 STG.E desc[UR36][R6.64+0x4], R27 ;  /* 0x0000041b06003986 */ /* 0x000fe2000c101924 */
[----:B------:R-:W-:Y:S01]  /*9760*/  ISETP.GT.AND P3, PT, R2, 0x11, PT ;  /* 0x000000110200780c */ /* 0x000fe20003f64270 */
[-C--:B------:R-:W-:Y:S01]  /*9770*/  FMUL R45, R45, R160.reuse ;  /* 0x000000a02d2d7220 */ /* 0x080fe20000400000 */
[C---:B------:R-:W-:Y:S01]  /*9780*/  ISETP.GT.AND P2, PT, R0.reuse, 0x8, P2 ;  /* 0x000000080000780c */ /* 0x040fe20001744270 */
[----:B------:R1:W-:Y:S01]  /*9790*/  @P5 STG.E desc[UR36][R4.64+0x20], R3 ;  /* 0x0000200304005986 */ /* 0x0003e2000c101924 */
[C---:B------:R-:W-:Y:S01]  /*97a0*/  ISETP.GT.AND P0, PT, R0.reuse, 0x8, P0 ;  /* 0x000000080000780c */ /* 0x040fe20000704270 */
[-C--:B------:R-:W-:Y:S01]  /*97b0*/  FMUL R47, R47, R160.reuse ;  /* 0x000000a02f2f7220 */ /* 0x080fe20000400000 */
[----:B------:R-:W-:Y:S01]  /*97c0*/  ISETP.GT.AND P5, PT, R0, RZ, P1 ;  /* 0x000000ff0000720c */ /* 0x000fe20000fa4270 */
[----:B------:R-:W-:Y:S01]  /*97d0*/  @P4 STG.E desc[UR36][R4.64+0x24], R29 ;  /* 0x0000241d04004986 */ /* 0x000fe2000c101924 */
        /* <DEDUP_REMOVED lines=8> */
[-C--:B-1----:R-:W-:Y:S01]  /*9860*/  FMUL R3, R34, R160.reuse ;  /* 0x000000a022037220 */ /* 0x082fe20000400000 */
[----:B------:R-:W-:Y:S01]  /*9870*/  F2FP.TF32.F32.PACK_B R33, R33 ;  /* 0x00000021ff21723e */ /* 0x000fe200024050ff */
[----:B------:R0:W-:Y:S01]  /*9880*/  @P2 STG.E desc[UR36][R6.64+0x20], R9 ;  /* 0x0000200906002986 */ /* 0x0001e2000c101924 */
[----:B------:R-:W-:Y:S01]  /*9890*/  ISETP.GT.AND P1, PT, R0, 0x8, P1 ;  /* 0x000000080000780c */ /* 0x000fe20000f24270 */
[-C--:B------:R-:W-:Y:S01]  /*98a0*/  FMUL R55, R55, R160.reuse ;  /* 0x000000a037377220 */ /* 0x080fe20000400000 */
[C---:B------:R-:W-:Y:S01]  /*98b0*/  ISETP.GT.AND P2, PT, R2.reuse, 0x19, PT ;  /* 0x000000190200780c */ /* 0x040fe20003f44270 */
[----:B------:R-:W-:Y:S01]  /*98c0*/  @P0 STG.E desc[UR36][R6.64+0x24], R31 ;  /* 0x0000241f06000986 */ /* 0x000fe2000c101924 */
[----:B------:R-:W-:Y:S01]  /*98d0*/  ISETP.GT.AND P0, PT, R2, 0x18, PT ;  /* 0x000000180200780c */ /* 0x000fe20003f04270 */
[-C--:B------:R-:W-:Y:S01]  /*98e0*/  FMUL R57, R57, R160.reuse ;  /* 0x000000a039397220 */ /* 0x080fe20000400000 */
[----:B------:R-:W-:Y:S01]  /*98f0*/  F2FP.TF32.F32.PACK_B R3, R3 ;  /* 0x00000003ff03723e */ /* 0x000fe200024050ff */
[----:B------:R1:W-:Y:S01]  /*9900*/  @P5 STG.E desc[UR36][R4.64+0x40], R11 ;  /* 0x0000400b04005986 */ /* 0x0003e2000c101924 */
[C---:B------:R-:W-:Y:S01]  /*9910*/  ISETP.GT.AND P5, PT, R0.reuse, RZ, P0 ;  /* 0x000000ff0000720c */ /* 0x040fe200007a4270 */
[-C--:B------:R-:W-:Y:S01]  /*9920*/  FMUL R59, R59, R160.reuse ;  /* 0x000000a03b3b7220 */ /* 0x080fe20000400000 */
[----:B------:R-:W-:Y:S01]  /*9930*/  F2FP.TF32.F32.PACK_B R35, R35 ;  /* 0x00000023ff23723e */ /* 0x000fe200024050ff */
[----:B------:R-:W-:Y:S01]  /*9940*/  @P4 STG.E desc[UR36][R4.64+0x44], R33 ;  /* 0x0000442104004986 */ /* 0x000fe2000c101924 */
[----:B------:R-:W-:Y:S01]  /*9950*/  ISETP.GT.AND P4, PT, R0, 0x8, P3 ;  /* 0x000000080000780c */ /* 0x000fe20001f84270 */
[-C--:B0-----:R-:W-:Y:S01]  /*9960*/  FMUL R9, R36, R160.reuse ;  /* 0x000000a024097220 */ /* 0x081fe20000400000 */
[----:B------:R-:W-:Y:S01]  /*9970*/  ISETP.GT.AND P3, PT, R0, RZ, P2 ;  /* 0x000000ff0000720c */ /* 0x000fe20001764270 */
[----:B------:R0:W-:Y:S01]  /*9980*/  @P1 STG.E desc[UR36][R6.64+0x40], R3 ;  /* 0x0000400306001986 */ /* 0x0001e2000c101924 */
[----:B------:R-:W-:Y:S01]  /*9990*/  F2FP.TF32.F32.PACK_B R37, R37 ;  /* 0x00000025ff25723e */ /* 0x000fe200024050ff */
[-C--:B------:R-:W-:Y:S01]  /*99a0*/  FMUL R61, R61, R160.reuse ;  /* 0x000000a03d3d7220 */ /* 0x080fe20000400000 */
[----:B------:R-:W-:Y:S01]  /*99b0*/  F2FP.TF32.F32.PACK_B R9, R9 ;  /* 0x00000009ff09723e */ /* 0x000fe200024050ff */
[-C--:B-1----:R-:W-:Y:S01]  /*99c0*/  FMUL R11, R40, R160.reuse ;  /* 0x000000a0280b7220 */ /* 0x082fe20000400000 */
[----:B------:R-:W-:Y:S01]  /*99d0*/  ISETP.GT.AND P1, PT, R2, 0x20, PT ;  /* 0x000000200200780c */ /* 0x000fe20003f24270 */
[-C--:B------:R-:W-:Y:S01]  /*99e0*/  FMUL R63, R63, R160.reuse ;  /* 0x000000a03f3f7220 */ /* 0x080fe20000400000 */
[C---:B------:R-:W-:Y:S01]  /*99f0*/  ISETP.GT.AND P0, PT, R0.reuse, 0x8, P0 ;  /* 0x000000080000780c */ /* 0x040fe20000704270 */
[-C--:B------:R-:W-:Y:S01]  /*9a00*/  FMUL R65, R65, R160.reuse ;  /* 0x000000a041417220 */ /* 0x080fe20000400000 */
[----:B------:R-:W-:Y:S01]  /*9a10*/  F2FP.TF32.F32.PACK_B R39, R39 ;  /* 0x00000027ff27723e */ /* 0x000fe200024050ff */
[----:B------:R-:W-:Y:S01]  /*9a20*/  @P4 STG.E desc[UR36][R6.64+0x44], R35 ;  /* 0x0000442306004986 */ /* 0x000fe2000c101924 */
[----:B------:R-:W-:Y:S01]  /*9a30*/  ISETP.GT.AND P4, PT, R0, 0x8, P2 ;  /* 0x000000080000780c */ /* 0x000fe20001784270 */
[-C--:B0-----:R-:W-:Y:S01]  /*9a40*/  FMUL R3, R38, R160.reuse ;  /* 0x000000a026037220 */ /* 0x081fe20000400000 */
[----:B------:R-:W-:Y:S01]  /*9a50*/  ISETP.GT.AND P2, PT, R2, 0x21, PT ;  /* 0x000000210200780c */ /* 0x000fe20003f44270 */
[----:B------:R0:W-:Y:S01]  /*9a60*/  @P5 STG.E desc[UR36][R4.64+0x60], R9 ;  /* 0x0000600904005986 */ /* 0x0001e2000c101924 */
[C---:B------:R-:W-:Y:S01]  /*9a70*/  ISETP.GT.AND P5, PT, R0.reuse, RZ, P1 ;  /* 0x000000ff0000720c */ /* 0x040fe20000fa4270 */
[-C--:B------:R-:W-:Y:S01]  /*9a80*/  FMUL R67, R67, R160.reuse ;  /* 0x000000a043437220 */ /* 0x080fe20000400000 */
[----:B------:R-:W-:Y:S01]  /*9a90*/  F2FP.TF32.F32.PACK_B R3, R3 ;  /* 0x00000003ff03723e */ /* 0x000fe200024050ff */
[----:B------:R-:W-:Y:S01]  /*9aa0*/  @P3 STG.E desc[UR36][R4.64+0x64], R37 ;  /* 0x0000642504003986 */ /* 0x000fe2000c101924 */
[----:B------:R-:W-:Y:S01]  /*9ab0*/  ISETP.GT.AND P3, PT, R0, RZ, P2 ;  /* 0x000000ff0000720c */ /* 0x000fe20001764270 */
[-C--:B------:R-:W-:Y:S01]  /*9ac0*/  FMUL R69, R69, R160.reuse ;  /* 0x000000a045457220 */ /* 0x080fe20000400000 */
[----:B------:R-:W-:Y:S01]  /*9ad0*/  F2FP.TF32.F32.PACK_B R11, R11 ;  /* 0x0000000bff0b723e */ /* 0x000fe200024050ff */
[----:B------:R1:W-:Y:S01]  /*9ae0*/  @P0 STG.E desc[UR36][R6.64+0x60], R3 ;  /* 0x0000600306000986 */ /* 0x0003e2000c101924 */
[----:B------:R-:W-:Y:S01]  /*9af0*/  F2FP.TF32.F32.PACK_B R41, R41 ;  /* 0x00000029ff29723e */ /* 0x000fe200024050ff */
[-C--:B------:R-:W-:Y:S01]  /*9b00*/  FMUL R71, R71, R160.reuse ;  /* 0x000000a047477220 */ /* 0x080fe20000400000 */
[----:B------:R-:W-:Y:S01]  /*9b10*/  ISETP.GT.AND P0, PT, R2, 0x28, PT ;  /* 0x000000280200780c */ /* 0x000fe20003f04270 */
[----:B------:R-:W-:Y:S01]  /*9b20*/  @P4 STG.E desc[UR36][R6.64+0x64], R39 ;  /* 0x0000642706004986 */ /* 0x000fe2000c101924 */
[----:B------:R-:W-:Y:S01]  /*9b30*/  ISETP.GT.AND P1, PT, R0, 0x8, P1 ;  /* 0x000000080000780c */ /* 0x000fe20000f24270 */
[-C--:B0-----:R-:W-:Y:S01]  /*9b40*/  FMUL R9, R44, R160.reuse ;  /* 0x000000a02c097220 */ /* 0x081fe20000400000 */
[----:B------:R-:W-:Y:S01]  /*9b50*/  ISETP.GT.AND P4, PT, R0, 0x8, P2 ;  /* 0x000000080000780c */ /* 0x000fe20001784270 */
[----:B------:R0:W-:Y:S01]  /*9b60*/  @P5 STG.E desc[UR36][R4.64+0x80], R11 ;  /* 0x0000800b04005986 */ /* 0x0001e2000c101924 */
[----:B------:R-:W-:Y:S01]  /*9b70*/  ISETP.GT.AND P2, PT, R2, 0x29, PT ;  /* 0x000000290200780c */ /* 0x000fe20003f44270 */
[-C--:B------:R-:W-:Y:S01]  /*9b80*/  FMUL R73, R73, R160.reuse ;  /* 0x000000a049497220 */ /* 0x080fe20000400000 */
[----:B------:R-:W-:Y:S01]  /*9b90*/  ISETP.GT.AND P5, PT, R0, RZ, P0 ;  /* 0x000000ff0000720c */ /* 0x000fe200007a4270 */
[-C--:B-1----:R-:W-:Y:S01]  /*9ba0*/  FMUL R3, R42, R160.reuse ;  /* 0x000000a02a037220 */ /* 0x082fe20000400000 */
[----:B------:R-:W-:Y:S01]  /*9bb0*/  @P3 STG.E desc[UR36][R4.64+0x84], R41 ;  /* 0x0000842904003986 */ /* 0x000fe2000c101924 */
[----:B------:R-:W-:Y:S01]  /*9bc0*/  ISETP.GT.AND P3, PT, R0, RZ, P2 ;  /* 0x000000ff0000720c */ /* 0x000fe20001764270 */
[-C--:B------:R-:W-:Y:S01]  /*9bd0*/  FMUL R75, R75, R160.reuse ;  /* 0x000000a04b4b7220 */ /* 0x080fe20000400000 */
[----:B------:R-:W-:Y:S01]  /*9be0*/  F2FP.TF32.F32.PACK_B R43, R43 ;  /* 0x0000002bff2b723e */ /* 0x000fe200024050ff */
[-C--:B------:R-:W-:Y:S01]  /*9bf0*/  FMUL R77, R77, R160.reuse ;  /* 0x000000a04d4d7220 */ /* 0x080fe20000400000 */
[----:B------:R-:W-:Y:S01]  /*9c00*/  F2FP.TF32.F32.PACK_B R3, R3 ;  /* 0x00000003ff03723e */ /* 0x000fe200024050ff */
[-C--:B------:R-:W-:Y:S01]  /*9c10*/  FMUL R79, R79, R160.reuse ;  /* 0x000000a04f4f7220 */ /* 0x080fe20000400000 */
[----:B------:R-:W-:Y:S01]  /*9c20*/  F2FP.TF32.F32.PACK_B R9, R9 ;  /* 0x00000009ff09723e */ /* 0x000fe200024050ff */
[-C--:B0-----:R-:W-:Y:S01]  /*9c30*/  FMUL R11, R48, R160.reuse ;  /* 0x000000a0300b7220 */ /* 0x081fe20000400000 */
[----:B------:R-:W-:Y:S01]  /*9c40*/  F2FP.TF32.F32.PACK_B R45, R45 ;  /* 0x0000002dff2d723e */ /* 0x000fe200024050ff */
[----:B------:R0:W-:Y:S01]  /*9c50*/  @P1 STG.E desc[UR36][R6.64+0x80], R3 ;  /* 0x0000800306001986 */ /* 0x0001e2000c101924 */
[----:B------:R-:W-:Y:S01]  /*9c60*/  ISETP.GT.AND P1, PT, R2, 0x30, PT ;  /* 0x000000300200780c */ /* 0x000fe20003f24270 */
[-C--:B------:R-:W-:Y:S01]  /*9c70*/  FMUL R81, R81, R160.reuse ;  /* 0x000000a051517220 */ /* 0x080fe20000400000 */
[C---:B------:R-:W-:Y:S01]  /*9c80*/  ISETP.GT.AND P0, PT, R0.reuse, 0x8, P0 ;  /* 0x000000080000780c */ /* 0x040fe20000704270 */
[----:B------:R-:W-:Y:S01]  /*9c90*/  @P4 STG.E desc[UR36][R6.64+0x84], R43 ;  /* 0x0000842b06004986 */ /* 0x000fe2000c101924 */
[----:B------:R-:W-:Y:S01]  /*9ca0*/  ISETP.GT.AND P4, PT, R0, 0x8, P2 ;  /* 0x000000080000780c */ /* 0x000fe20001784270 */
[-C--:B------:R-:W-:Y:S01]  /*9cb0*/  FMUL R83, R83, R160.reuse ;  /* 0x000000a053537220 */ /* 0x080fe20000400000 */
[----:B------:R-:W-:Y:S01]  /*9cc0*/  ISETP.GT.AND P2, PT, R2, 0x31, PT ;  /* 0x000000310200780c */ /* 0x000fe20003f44270 */
[----:B------:R1:W-:Y:S01]  /*9cd0*/  @P5 STG.E desc[UR36][R4.64+0xa0], R9 ;  /* 0x0000a00904005986 */ /* 0x0003e2000c101924 */
[----:B------:R-:W-:Y:S01]  /*9ce0*/  ISETP.GT.AND P5, PT, R0, RZ, P1 ;  /* 0x000000ff0000720c */ /* 0x000fe20000fa4270 */
[-C--:B------:R-:W-:Y:S01]  /*9cf0*/  FMUL R85, R85, R160.reuse ;  /* 0x000000a055557220 */ /* 0x080fe20000400000 */
[----:B------:R-:W-:Y:S01]  /*9d00*/  F2FP.TF32.F32.PACK_B R47, R47 ;  /* 0x0000002fff2f723e */ /* 0x000fe200024050ff */
[-C--:B0-----:R-:W-:Y:S01]  /*9d10*/  FMUL R3, R46, R160.reuse ;  /* 0x000000a02e037220 */ /* 0x081fe20000400000 */
        /* <DEDUP_REMOVED lines=9> */
[----:B------:R-:W-:Y:S01]  /*9db0*/  ISETP.GT.AND P1, PT, R0, 0x8, P1 ;  /* 0x000000080000780c */ /* 0x000fe20000f24270 */
[----:B------:R0:W-:Y:S01]  /*9dc0*/  @P0 STG.E desc[UR36][R6.64+0xa0], R3 ;  /* 0x0000a00306000986 */ /* 0x0001e2000c101924 */
[----:B------:R-:W-:Y:S01]  /*9dd0*/  ISETP.GT.AND P0, PT, R2, 0x38, PT ;  /* 0x000000380200780c */ /* 0x000fe20003f04270 */
[-C--:B------:R-:W-:Y:S01]  /*9de0*/  FMUL R93, R93, R160.reuse ;  /* 0x000000a05d5d7220 */ /* 0x080fe20000400000 */
[----:B------:R-:W-:Y:S01]  /*9df0*/  F2FP.TF32.F32.PACK_B R51, R51 ;  /* 0x00000033ff33723e */ /* 0x000fe200024050ff */
        /* <DEDUP_REMOVED lines=10> */
[C---:B------:R-:W-:Y:S01]  /*9ea0*/  ISETP.GT.AND P3, PT, R0.reuse, RZ, P2 ;  /* 0x000000ff0000720c */ /* 0x040fe20001764270 */
[-C--:B------:R-:W-:Y:S01]  /*9eb0*/  FMUL R99, R99, R160.reuse ;  /* 0x000000a063637220 */ /* 0x080fe20000400000 */
[----:B------:R-:W-:Y:S01]  /*9ec0*/  F2FP.TF32.F32.PACK_B R53, R53 ;  /* 0x00000035ff35723e */ /* 0x000fe200024050ff */
[-C--:B------:R-:W-:Y:S01]  /*9ed0*/  FMUL R101, R101, R160.reuse ;  /* 0x000000a065657220 */ /* 0x080fe20000400000 */
[----:B------:R-:W-:Y:S01]  /*9ee0*/  F2FP.TF32.F32.PACK_B R3, R3 ;  /* 0x00000003ff03723e */ /* 0x000fe200024050ff */
[-C--:B------:R-:W-:Y:S01]  /*9ef0*/  FMUL R103, R103, R160.reuse ;  /* 0x000000a067677220 */ /* 0x080fe20000400000 */
[----:B------:R-:W-:Y:S01]  /*9f00*/  ISETP.GT.AND P0, PT, R0, 0x8, P0 ;  /* 0x000000080000780c */ /* 0x000fe20000704270 */
[-C--:B-1----:R-:W-:Y:S01]  /*9f10*/  FMUL R11, R56, R160.reuse ;  /* 0x000000a0380b7220 */ /* 0x082fe20000400000 */
[----:B------:R-:W-:Y:S01]  /*9f20*/  F2FP.TF32.F32.PACK_B R55, R55 ;  /* 0x00000037ff37723e */ /* 0x000fe200024050ff */
        /* <DEDUP_REMOVED lines=16> */
[----:B------:R-:W-:Y:S01]  /*a030*/  ISETP.GT.AND P1, PT, R0, 0x8, P1 ;  /* 0x000000080000780c */ /* 0x000fe20000f24270 */
[-C--:B------:R-:W-:Y:S01]  /*a040*/  FMUL R113, R113, R160.reuse ;  /* 0x000000a071717220 */ /* 0x080fe20000400000 */
[----:B------:R-:W-:Y:S01]  /*a050*/  F2FP.TF32.F32.PACK_B R3, R3 ;  /* 0x00000003ff03723e */ /* 0x000fe200024050ff */
[-C--:B------:R-:W-:Y:S01]  /*a060*/  FMUL R115, R115, R160.reuse ;  /* 0x000000a073737220 */ /* 0x080fe20000400000 */
[-C--:B-1----:R-:W-:Y:S01]  /*a070*/  FMUL R9, R60, R160.reuse ;  /* 0x000000a03c097220 */ /* 0x082fe20000400000 */
[----:B------:R-:W-:Y:S01]  /*a080*/  F2FP.TF32.F32.PACK_B R59, R59 ;  /* 0x0000003bff3b723e */ /* 0x000fe200024050ff */
[-C--:B------:R-:W-:Y:S01]  /*a090*/  FMUL R117, R117, R160.reuse ;  /* 0x000000a075757220 */ /* 0x080fe20000400000 */
        /* <DEDUP_REMOVED lines=65> */
[----:B-1----:R-:W-:Y:S01]  /*a4b0*/  FMUL R11, R72, R160 ;  /* 0x000000a0480b7220 */ /* 0x002fe20000400000 */
[----:B------:R-:W-:-:S03]  /*a4c0*/  F2FP.TF32.F32.PACK_B R71, R71 ;  /* 0x00000047ff47723e */ /* 0x000fc600024050ff */
[----:B------:R0:W-:Y:S01]  /*a4d0*/  @P1 STG.E desc[UR36][R6.64+0x140], R3 ;  /* 0x0001400306001986 */ /* 0x0001e2000c101924 */
[----:B------:R-:W-:Y:S02]  /*a4e0*/  ISETP.GT.AND P1, PT, R2, 0x60, PT ;  /* 0x000000600200780c */ /* 0x000fe40003f24270 */
[----:B------:R-:W-:Y:S01]  /*a4f0*/  F2FP.TF32.F32.PACK_B R11, R11 ;  /* 0x0000000bff0b723e */ /* 0x000fe200024050ff */
[----:B------:R-:W-:Y:S01]  /*a500*/  @P4 STG.E desc[UR36][R6.64+0x144], R67 ;  /* 0x0001444306004986 */ /* 0x000fe2000c101924 */
[----:B------:R-:W-:Y:S02]  /*a510*/  ISETP.GT.AND P4, PT, R0, 0x8, P2 ;  /* 0x000000080000780c */ /* 0x000fe40001784270 */
[----:B------:R-:W-:Y:S01]  /*a520*/  ISETP.GT.AND P2, PT, R2, 0x61, PT ;  /* 0x000000610200780c */ /* 0x000fe20003f44270 */
[----:B------:R1:W-:Y:S01]  /*a530*/  @P5 STG.E desc[UR36][R4.64+0x160], R9 ;  /* 0x0001600904005986 */ /* 0x0003e2000c101924 */
[----:B------:R-:W-:Y:S02]  /*a540*/  ISETP.GT.AND P5, PT, R0, RZ, P1 ;  /* 0x000000ff0000720c */ /* 0x000fe40000fa4270 */
[----:B------:R-:W-:Y:S01]  /*a550*/  F2FP.TF32.F32.PACK_B R73, R73 ;  /* 0x00000049ff49723e */ /* 0x000fe200024050ff */
[----:B0-----:R-:W-:Y:S01]  /*a560*/  FMUL R3, R70, R160 ;  /* 0x000000a046037220 */ /* 0x001fe20000400000 */
[----:B------:R-:W-:Y:S01]  /*a570*/  @P3 STG.E desc[UR36][R4.64+0x164], R69 ;  /* 0x0001644504003986 */ /* 0x000fe2000c101924 */
[----:B------:R-:W-:-:S02]  /*a580*/  ISETP.GT.AND P3, PT, R0, RZ, P2 ;  /* 0x000000ff0000720c */ /* 0x000fc40001764270 */
[----:B------:R-:W-:Y:S02]  /*a590*/  ISETP.GT.AND P1, PT, R0, 0x8, P1 ;  /* 0x000000080000780c */ /* 0x000fe40000f24270 */
        /* <DEDUP_REMOVED lines=252> */
[----:B------:R-:W-:Y:S01]  /*b560*/  @P3 STG.E desc[UR36][R4.64+0x364], R133 ;  /* 0x0003648504003986 */ /* 0x000fe2000c101924 */
[----:B0-----:R-:W-:Y:S01]  /*b570*/  FMUL R3, R134, R160 ;  /* 0x000000a086037220 */ /* 0x001fe20000400000 */
[----:B------:R-:W-:-:S02]  /*b580*/  ISETP.GT.AND P3, PT, R0, RZ, P2 ;  /* 0x000000ff0000720c */ /* 0x000fc40001764270 */
[----:B------:R-:W-:Y:S02]  /*b590*/  ISETP.GT.AND P1, PT, R0, 0x8, P1 ;  /* 0x000000080000780c */ /* 0x000fe40000f24270 */
[----:B------:R-:W-:Y:S01]  /*b5a0*/  F2FP.TF32.F32.PACK_B R3, R3 ;  /* 0x00000003ff03723e */ /* 0x000fe200024050ff */
[----:B-1----:R-:W-:Y:S01]  /*b5b0*/  FMUL R9, R140, R160 ;  /* 0x000000a08c097220 */ /* 0x002fe20000400000 */
[----:B------:R-:W-:-:S03]  /*b5c0*/  F2FP.TF32.F32.PACK_B R139, R139 ;  /* 0x0000008bff8b723e */ /* 0x000fc600024050ff */
[----:B------:R0:W-:Y:S01]  /*b5d0*/  @P0 STG.E desc[UR36][R6.64+0x360], R3 ;  /* 0x0003600306000986 */ /* 0x0001e2000c101924 */
[----:B------:R-:W-:Y:S02]  /*b5e0*/  F2FP.TF32.F32.PACK_B R141, R141 ;  /* 0x0000008dff8d723e */ /* 0x000fe400024050ff */
[----:B------:R-:W-:Y:S01]  /*b5f0*/  F2FP.TF32.F32.PACK_B R9, R9 ;  /* 0x00000009ff09723e */ /* 0x000fe200024050ff */
[----:B------:R-:W-:Y:S01]  /*b600*/  @P4 STG.E desc[UR36][R6.64+0x364], R135 ;  /* 0x0003648706004986 */ /* 0x000fe2000c101924 */
[C---:B------:R-:W-:Y:S02]  /*b610*/  ISETP.GT.AND P4, PT, R2.reuse, 0xe8, PT ;  /* 0x000000e80200780c */ /* 0x040fe40003f84270 */
[----:B------:R-:W-:Y:S01]  /*b620*/  F2FP.TF32.F32.PACK_B R143, R143 ;  /* 0x0000008fff8f723e */ /* 0x000fe200024050ff */
[----:B------:R1:W-:Y:S01]  /*b630*/  @P5 STG.E desc[UR36][R4.64+0x380], R11 ;  /* 0x0003800b04005986 */ /* 0x0003e2000c101924 */
[----:B------:R-:W-:Y:S02]  /*b640*/  ISETP.GT.AND P5, PT, R2, 0xe9, PT ;  /* 0x000000e90200780c */ /* 0x000fe40003fa4270 */
[----:B------:R-:W-:Y:S01]  /*b650*/  F2FP.TF32.F32.PACK_B R145, R145 ;  /* 0x00000091ff91723e */ /* 0x000fe200024050ff */
[----:B------:R-:W-:Y:S01]  /*b660*/  @P3 STG.E desc[UR36][R4.64+0x384], R137 ;  /* 0x0003848904003986 */ /* 0x000fe2000c101924 */
[----:B------:R-:W-:Y:S01]  /*b670*/  ISETP.GT.AND P3, PT, R0, 0x8, P2 ;  /* 0x000000080000780c */ /* 0x000fe20001764270 */
[----:B0-----:R-:W-:Y:S01]  /*b680*/  FMUL R3, R138, R160 ;  /* 0x000000a08a037220 */ /* 0x001fe20000400000 */
[----:B------:R-:W-:-:S02]  /*b690*/  ISETP.GT.AND P2, PT, R0, RZ, P4 ;  /* 0x000000ff0000720c */ /* 0x000fc40002744270 */
[C---:B------:R-:W-:Y:S02]  /*b6a0*/  ISETP.GT.AND P0, PT, R0.reuse, RZ, P5 ;  /* 0x000000ff0000720c */ /* 0x040fe40002f04270 */
[----:B------:R-:W-:Y:S01]  /*b6b0*/  ISETP.GT.AND P4, PT, R0, 0x8, P4 ;  /* 0x000000080000780c */ /* 0x000fe20002784270 */
[----:B-1----:R-:W-:Y:S01]  /*b6c0*/  FMUL R11, R142, R160 ;  /* 0x000000a08e0b7220 */ /* 0x002fe20000400000 */
[----:B------:R-:W-:Y:S02]  /*b6d0*/  F2FP.TF32.F32.PACK_B R3, R3 ;  /* 0x00000003ff03723e */ /* 0x000fe400024050ff */
[----:B------:R-:W-:Y:S02]  /*b6e0*/  ISETP.GT.AND P5, PT, R0, 0x8, P5 ;  /* 0x000000080000780c */ /* 0x000fe40002fa4270 */
[----:B------:R-:W-:Y:S01]  /*b6f0*/  F2FP.TF32.F32.PACK_B R11, R11 ;  /* 0x0000000bff0b723e */ /* 0x000fe200024050ff */
[----:B------:R0:W-:Y:S01]  /*b700*/  @P1 STG.E desc[UR36][R6.64+0x380], R3 ;  /* 0x0003800306001986 */ /* 0x0001e2000c101924 */
[----:B------:R-:W-:-:S02]  /*b710*/  ISETP.GT.AND P1, PT, R2, 0xf8, PT ;  /* 0x000000f80200780c */ /* 0x000fc40003f24270 */
[----:B------:R-:W-:Y:S01]  /*b720*/  F2FP.TF32.F32.PACK_B R13, R13 ;  /* 0x0000000dff0d723e */ /* 0x000fe200024050ff */
[----:B------:R-:W-:Y:S01]  /*b730*/  @P3 STG.E desc[UR36][R6.64+0x384], R139 ;  /* 0x0003848b06003986 */ /* 0x000fe2000c101924 */
[C---:B------:R-:W-:Y:S02]  /*b740*/  ISETP.GT.AND P3, PT, R2.reuse, 0xf0, PT ;  /* 0x000000f00200780c */ /* 0x040fe40003f64270 */
[----:B------:R-:W-:Y:S01]  /*b750*/  F2FP.TF32.F32.PACK_B R147, R147 ;  /* 0x00000093ff93723e */ /* 0x000fe200024050ff */
[----:B------:R1:W-:Y:S01]  /*b760*/  @P2 STG.E desc[UR36][R4.64+0x3a0], R9 ;  /* 0x0003a00904002986 */ /* 0x0003e2000c101924 */
[C---:B------:R-:W-:Y:S02]  /*b770*/  ISETP.GT.AND P2, PT, R2.reuse, 0xf1, PT ;  /* 0x000000f10200780c */ /* 0x040fe40003f44270 */
[----:B------:R-:W-:Y:S01]  /*b780*/  F2FP.TF32.F32.PACK_B R15, R15 ;  /* 0x0000000fff0f723e */ /* 0x000fe200024050ff */
[----:B------:R-:W-:Y:S01]  /*b790*/  @P0 STG.E desc[UR36][R4.64+0x3a4], R141 ;  /* 0x0003a48d04000986 */ /* 0x000fe2000c101924 */
[----:B------:R-:W-:Y:S01]  /*b7a0*/  ISETP.GT.AND P0, PT, R2, 0xf9, PT ;  /* 0x000000f90200780c */ /* 0x000fe20003f04270 */
[----:B------:R-:W-:Y:S01]  /*b7b0*/  @P4 IMAD.MOV.U32 R2, RZ, RZ, R6 ;  /* 0x000000ffff024224 */ /* 0x000fe200078e0006 */
[----:B------:R-:W-:Y:S01]  /*b7c0*/  F2FP.TF32.F32.PACK_B R149, R149 ;  /* 0x00000095ff95723e */ /* 0x000fe200024050ff */
[----:B0-----:R-:W-:Y:S01]  /*b7d0*/  @P4 IMAD.MOV.U32 R3, RZ, RZ, R7 ;  /* 0x000000ffff034224 */ /* 0x001fe200078e0007 */
[----:B------:R-:W-:Y:S01]  /*b7e0*/  F2FP.TF32.F32.PACK_B R151, R151 ;  /* 0x00000097ff97723e */ /* 0x000fe200024050ff */
[----:B-1----:R-:W-:-:S03]  /*b7f0*/  FMUL R9, R144, R160 ;  /* 0x000000a090097220 */ /* 0x002fc60000400000 */
[----:B------:R0:W-:Y:S01]  /*b800*/  @P4 STG.E desc[UR36][R2.64+0x3a0], R11 ;  /* 0x0003a00b02004986 */ /* 0x0001e2000c101924 */
[C---:B------:R-:W-:Y:S02]  /*b810*/  ISETP.GT.AND P4, PT, R0.reuse, RZ, P2 ;  /* 0x000000ff0000720c */ /* 0x040fe40001784270 */
[----:B------:R-:W-:Y:S02]  /*b820*/  ISETP.GT.AND P2, PT, R0, 0x8, P2 ;  /* 0x000000080000780c */ /* 0x000fe40001744270 */
[----:B------:R-:W-:Y:S01]  /*b830*/  F2FP.TF32.F32.PACK_B R9, R9 ;  /* 0x00000009ff09723e */ /* 0x000fe200024050ff */
[----:B0-----:R-:W-:Y:S02]  /*b840*/  @P5 IMAD.MOV.U32 R2, RZ, RZ, R6 ;  /* 0x000000ffff025224 */ /* 0x001fe400078e0006 */
[----:B------:R-:W-:Y:S01]  /*b850*/  FMUL R11, R150, R160 ;  /* 0x000000a0960b7220 */ /* 0x000fe20000400000 */
[----:B------:R-:W-:-:S04]  /*b860*/  @P5 IMAD.MOV.U32 R3, RZ, RZ, R7 ;  /* 0x000000ffff035224 */ /* 0x000fc800078e0007 */
[----:B------:R-:W-:Y:S01]  /*b870*/  F2FP.TF32.F32.PACK_B R11, R11 ;  /* 0x0000000bff0b723e */ /* 0x000fe200024050ff */
[----:B------:R0:W-:Y:S01]  /*b880*/  @P5 STG.E desc[UR36][R2.64+0x3a4], R143 ;  /* 0x0003a48f02005986 */ /* 0x0001e2000c101924 */
[C---:B------:R-:W-:Y:S02]  /*b890*/  ISETP.GT.AND P5, PT, R0.reuse, RZ, P3 ;  /* 0x000000ff0000720c */ /* 0x040fe40001fa4270 */
[----:B------:R-:W-:-:S11]  /*b8a0*/  ISETP.GT.AND P3, PT, R0, 0x8, P3 ;  /* 0x000000080000780c */ /* 0x000fd60001f64270 */
[----:B0-----:R-:W-:Y:S02]  /*b8b0*/  @P5 IMAD.MOV.U32 R2, RZ, RZ, R4 ;  /* 0x000000ffff025224 */ /* 0x001fe400078e0004 */
[----:B------:R-:W-:-:S05]  /*b8c0*/  @P5 IMAD.MOV.U32 R3, RZ, RZ, R5 ;  /* 0x000000ffff035224 */ /* 0x000fca00078e0005 */
[----:B------:R0:W-:Y:S01]  /*b8d0*/  @P5 STG.E desc[UR36][R2.64+0x3c0], R9 ;  /* 0x0003c00902005986 */ /* 0x0001e2000c101924 */
[C---:B------:R-:W-:Y:S02]  /*b8e0*/  ISETP.GT.AND P5, PT, R0.reuse, RZ, P1 ;  /* 0x000000ff0000720c */ /* 0x040fe40000fa4270 */
[----:B------:R-:W-:Y:S01]  /*b8f0*/  ISETP.GT.AND P1, PT, R0, 0x8, P1 ;  /* 0x000000080000780c */ /* 0x000fe20000f24270 */
[----:B0-----:R-:W-:Y:S02]  /*b900*/  @P4 IMAD.MOV.U32 R2, RZ, RZ, R4 ;  /* 0x000000ffff024224 */ /* 0x001fe400078e0004 */
[----:B------:R-:W-:-:S05]  /*b910*/  @P4 IMAD.MOV.U32 R3, RZ, RZ, R5 ;  /* 0x000000ffff034224 */ /* 0x000fca00078e0005 */
[----:B------:R0:W-:Y:S01]  /*b920*/  @P4 STG.E desc[UR36][R2.64+0x3c4], R145 ;  /* 0x0003c49102004986 */ /* 0x0001e2000c101924 */
[C---:B------:R-:W-:Y:S02]  /*b930*/  ISETP.GT.AND P4, PT, R0.reuse, RZ, P0 ;  /* 0x000000ff0000720c */ /* 0x040fe40000784270 */
[----:B------:R-:W-:Y:S01]  /*b940*/  ISETP.GT.AND P0, PT, R0, 0x8, P0 ;  /* 0x000000080000780c */ /* 0x000fe20000704270 */
[----:B0-----:R-:W-:Y:S02]  /*b950*/  @P3 IMAD.MOV.U32 R2, RZ, RZ, R6 ;  /* 0x000000ffff023224 */ /* 0x001fe400078e0006 */
[----:B------:R-:W-:-:S05]  /*b960*/  @P3 IMAD.MOV.U32 R3, RZ, RZ, R7 ;  /* 0x000000ffff033224 */ /* 0x000fca00078e0007 */
[----:B------:R0:W-:Y:S02]  /*b970*/  @P3 STG.E desc[UR36][R2.64+0x3c0], R13 ;  /* 0x0003c00d02003986 */ /* 0x0001e4000c101924 */
[----:B0-----:R-:W-:Y:S02]  /*b980*/  @P2 IMAD.MOV.U32 R2, RZ, RZ, R6 ;  /* 0x000000ffff022224 */ /* 0x001fe400078e0006 */
[----:B------:R-:W-:-:S05]  /*b990*/  @P2 IMAD.MOV.U32 R3, RZ, RZ, R7 ;  /* 0x000000ffff032224 */ /* 0x000fca00078e0007 */
[----:B------:R0:W-:Y:S02]  /*b9a0*/  @P2 STG.E desc[UR36][R2.64+0x3c4], R147 ;  /* 0x0003c49302002986 */ /* 0x0001e4000c101924 */
[----:B0-----:R-:W-:Y:S02]  /*b9b0*/  @P5 IMAD.MOV.U32 R2, RZ, RZ, R4 ;  /* 0x000000ffff025224 */ /* 0x001fe400078e0004 */
[----:B------:R-:W-:-:S05]  /*b9c0*/  @P5 IMAD.MOV.U32 R3, RZ, RZ, R5 ;  /* 0x000000ffff035224 */ /* 0x000fca00078e0005 */
[----:B------:R0:W-:Y:S04]  /*b9d0*/  @P5 STG.E desc[UR36][R2.64+0x3e0], R15 ;  /* 0x0003e00f02005986 */ /* 0x0001e8000c101924 */
[----:B------:R1:W-:Y:S01]  /*b9e0*/  @P4 STG.E desc[UR36][R4.64+0x3e4], R149 ;  /* 0x0003e49504004986 */ /* 0x0003e2000c101924 */
[----:B0-----:R-:W-:Y:S02]  /*b9f0*/  @P1 IMAD.MOV.U32 R2, RZ, RZ, R6 ;  /* 0x000000ffff021224 */ /* 0x001fe400078e0006 */
[----:B------:R-:W-:-:S05]  /*ba00*/  @P1 IMAD.MOV.U32 R3, RZ, RZ, R7 ;  /* 0x000000ffff031224 */ /* 0x000fca00078e0007 */
[----:B------:R1:W-:Y:S04]  /*ba10*/  @P1 STG.E desc[UR36][R2.64+0x3e0], R11 ;  /* 0x0003e00b02001986 */ /* 0x0003e8000c101924 */
[----:B------:R1:W-:Y:S02]  /*ba20*/  @P0 STG.E desc[UR36][R6.64+0x3e4], R151 ;  /* 0x0003e49706000986 */ /* 0x0003e4000c101924 */
.L_x_295:
[----:B------:R-:W-:Y:S05]  /*ba30*/  BSYNC B0 ;  /* 0x0000000000007941 */ /* 0x000fea0003800000 */
.L_x_41:
[----:B01----:R-:W2:Y:S04]  /*ba40*/  LDL.LU R3, [R1+0x54] ;  /* 0x0000540001037983 */ /* 0x003ea80000300800 */
[----:B------:R-:W2:Y:S01]  /*ba50*/  LDL.LU R2, [R1+0x58] ;  /* 0x0000580001027983 */ /* 0x000ea20000300800 */
[----:B------:R-:W-:Y:S01]  /*ba60*/  ULDC UR4, c[0x0][0xc] ;  /* 0x0000030000047ab9 */ /* 0x000fe20000000800 */
[----:B------:R-:W-:Y:S01]  /*ba70*/  ULDC UR5, c[0x0][0x10] ;  /* 0x0000040000057ab9 */ /* 0x000fe20000000800 */
[----:B------:R-:W2:Y:S01]  /*ba80*/  LDC R5, c[0x0][0x14] ;  /* 0x00000500ff057b82 */ /* 0x000ea20000000800 */
[----:B------:R-:W-:Y:S01]  /*ba90*/  UIMAD.WIDE.U32 UR4, UR4, UR5, URZ ;  /* 0x00000005040472a5 */ /* 0x000fe2000f8e003f */
[----:B------:R-:W-:Y:S01]  /*baa0*/  PRMT R0, RZ, 0x7610, R0 ;  /* 0x00007610ff007816 */ /* 0x000fe20000000000 */
[----:B------:R-:W-:-:S02]  /*bab0*/  IMAD.MOV.U32 R16, RZ, RZ, -0x1 ;  /* 0xffffffffff107424 */ /* 0x000fc400078e00ff */
[----:B------:R-:W-:Y:S02]  /*bac0*/  IMAD.MOV.U32 R17, RZ, RZ, -0x1 ;  /* 0xffffffffff117424 */ /* 0x000fe400078e00ff */
[----:B--2---:R-:W-:-:S04]  /*bad0*/  IMAD.WIDE.U32 R2, R5, UR4, R2 ;  /* 0x0000000405027c25 */ /* 0x004fc8000f8e0002 */
[----:B------:R-:W-:Y:S01]  /*bae0*/  IMAD R5, R5, UR5, RZ ;  /* 0x0000000505057c24 */ /* 0x000fe2000f8e02ff */
[----:B------:R-:W-:Y:S01]  /*baf0*/  ULDC.64 UR4, c[0x0][0x650] ;  /* 0x0001940000047ab9 */ /* 0x000fe20000000a00 */
[----:B------:R-:W-:Y:S01]  /*bb00*/  IMAD.MOV.U32 R20, RZ, RZ, R2 ;  /* 0x000000ffff147224 */ /* 0x000fe200078e0002 */
[----:B------:R-:W-:Y:S01]  /*bb10*/  ISETP.GE.U32.AND P0, PT, R2, UR4, PT ;  /* 0x0000000402007c0c */ /* 0x000fe2000bf06070 */
[----:B------:R-:W-:-:S05]  /*bb20*/  IMAD.IADD R26, R3, 0x1, R5 ;  /* 0x00000001031a7824 */ /* 0x000fca00078e0205 */
[----:B------:R0:W-:Y:S01]  /*bb30*/  STL [R1+0x54], R26 ;  /* 0x0000541a01007387 */ /* 0x0001e20000100800 */
[----:B------:R-:W-:-:S03]  /*bb40*/  ISETP.GE.U32.AND.EX P0, PT, R26, UR5, PT, P0 ;  /* 0x000000051a007c0c */ /* 0x000fc6000bf06100 */
[----:B------:R0:W-:Y:S10]  /*bb50*/  STL [R1+0x58], R20 ;  /* 0x0000581401007387 */ /* 0x0001f40000100800 */
[----:B0-----:R-:W-:Y:S05]  /*bb60*/  @P0 BRA `(.L_x_296) ;  /* 0x0000000400700947 */ /* 0x001fea0003800000 */
[----:B------:R-:W0:Y:S01]  /*bb70*/  S2R R14, SR_CTAID.X ;  /* 0x00000000000e7919 */ /* 0x000e220000002500 */
[----:B------:R-:W1:Y:S01]  /*bb80*/  LDC.64 R8, c[0x0][0x628] ;  /* 0x00018a00ff087b82 */ /* 0x000e620000000a00 */
[----:B------:R-:W-:Y:S01]  /*bb90*/  ULDC UR4, c[0x0][0x150] ;  /* 0x0000540000047ab9 */ /* 0x000fe20000000800 */
[----:B----4-:R-:W-:Y:S01]  /*bba0*/  IMAD.MOV.U32 R6, RZ, RZ, R20 ;  /* 0x000000ffff067224 */ /* 0x010fe200078e0014 */
[----:B------:R-:W2:Y:S01]  /*bbb0*/  S2R R16, SR_CTAID.Y ;  /* 0x0000000000107919 */ /* 0x000ea20000002600 */
[----:B------:R-:W-:-:S04]  /*bbc0*/  IMAD.MOV.U32 R7, RZ, RZ, R26 ;  /* 0x000000ffff077224 */ /* 0x000fc800078e001a */
[----:B------:R-:W4:Y:S08]  /*bbd0*/  LDC R21, c[0x0][0x144] ;  /* 0x00005100ff157b82 */ /* 0x000f300000000800 */
[----:B---3--:R-:W3:Y:S08]  /*bbe0*/  LDC R10, c[0x0][0x630] ;  /* 0x00018c00ff0a7b82 */ /* 0x008ef00000000800 */
[----:B------:R-:W2:Y:S01]  /*bbf0*/  LDC.64 R12, c[0x0][0x620] ;  /* 0x00018800ff0c7b82 */ /* 0x000ea20000000a00 */
[----:B-1----:R-:W-:-:S04]  /*bc00*/  ISETP.NE.U32.AND P0, PT, R8, RZ, PT ;  /* 0x000000ff0800720c */ /* 0x002fc80003f05070 */
[----:B------:R-:W-:Y:S02]  /*bc10*/  ISETP.NE.AND.EX P0, PT, R9, RZ, PT, P0 ;  /* 0x000000ff0900720c */ /* 0x000fe40003f05300 */
[----:B0-----:R-:W-:-:S05]  /*bc20*/  I2FP.F32.U32 R0, R14 ;  /* 0x0000000e00007245 */ /* 0x001fca0000201000 */
[----:B------:R-:W-:-:S04]  /*bc30*/  FMUL R0, R0, UR4 ;  /* 0x0000000400007c20 */ /* 0x000fc80008400000 */
[----:B------:R0:W1:Y:S02]  /*bc40*/  F2I.U32.TRUNC.NTZ R15, R0 ;  /* 0x00000000000f7305 */ /* 0x000064000020f000 */
[----:B---34-:R-:W-:Y:S05]  /*bc50*/  @!P0 BRA `(.L_x_297) ;  /* 0x0000000000288947 */ /* 0x018fea0003800000 */
[----:B0-----:R-:W0:Y:S02]  /*bc60*/  LDC R0, c[0x0][0x634] ;  /* 0x00018d00ff007b82 */ /* 0x001e240000000800 */
        /* <DEDUP_REMOVED lines=9> */
.L_x_297:
[-CC-:B------:R-:W-:Y:S01]  /*bd00*/  SHF.R.U64 R17, R6, R10.reuse, R7.reuse ;  /* 0x0000000a06117219 */ /* 0x180fe20000001207 */
[----:B-----5:R-:W3:Y:S01]  /*bd10*/  LDC.64 R24, c[0x0][0x640] ;  /* 0x00019000ff187b82 */ /* 0x020ee20000000a00 */
[----:B0-----:R-:W-:Y:S01]  /*bd20*/  SHF.R.U32.HI R0, RZ, R10, R7 ;  /* 0x0000000aff007219 */ /* 0x001fe20000011607 */
[----:B------:R-:W-:Y:S01]  /*bd30*/  IMAD.MOV.U32 R2, RZ, RZ, R20 ;  /* 0x000000ffff027224 */ /* 0x000fe200078e0014 */
[----:B------:R-:W-:Y:S01]  /*bd40*/  IADD3 R5, P0, RZ, -R17, RZ ;  /* 0x80000011ff057210 */ /* 0x000fe20007f1e0ff */
[----:B-1----:R-:W-:Y:S01]  /*bd50*/  IMAD.MOV R15, RZ, RZ, -R15 ;  /* 0x000000ffff0f7224 */ /* 0x002fe200078e0a0f */
[----:B------:R-:W-:Y:S01]  /*bd60*/  ULDC UR4, c[0x0][0x154] ;  /* 0x0000550000047ab9 */ /* 0x000fe20000000800 */
[----:B------:R-:W-:Y:S02]  /*bd70*/  IMAD.MOV.U32 R7, RZ, RZ, 0x1 ;  /* 0x00000001ff077424 */ /* 0x000fe400078e00ff */
[----:B------:R-:W0:Y:S01]  /*bd80*/  LDC R4, c[0x0][0x618] ;  /* 0x00018600ff047b82 */ /* 0x000e220000000800 */
[----:B------:R-:W-:-:S02]  /*bd90*/  IMAD.X R3, RZ, RZ, ~R0, P0 ;  /* 0x000000ffff037224 */ /* 0x000fc400000e0e00 */
[----:B------:R-:W-:Y:S02]  /*bda0*/  IMAD R15, R21, R15, R14 ;  /* 0x0000000f150f7224 */ /* 0x000fe400078e020e */
[-C--:B--2---:R-:W-:Y:S02]  /*bdb0*/  IMAD R0, R3, R12.reuse, RZ ;  /* 0x0000000c03007224 */ /* 0x084fe400078e02ff */
[----:B------:R-:W-:Y:S01]  /*bdc0*/  IMAD.MOV.U32 R3, RZ, RZ, R26 ;  /* 0x000000ffff037224 */ /* 0x000fe200078e001a */
[----:B------:R-:W1:Y:S01]  /*bdd0*/  LDC R6, c[0x0][0x608] ;  /* 0x00018200ff067b82 */ /* 0x000e620000000800 */
[----:B------:R-:W-:-:S04]  /*bde0*/  IMAD.WIDE.U32 R2, R5, R12, R2 ;  /* 0x0000000c05027225 */ /* 0x000fc800078e0002 */
[----:B------:R-:W-:-:S03]  /*bdf0*/  IMAD R5, R5, R13, R0 ;  /* 0x0000000d05057224 */ /* 0x000fc600078e0200 */
[----:B------:R-:W2:Y:S01]  /*be00*/  LDC R18, c[0x0][0x658] ;  /* 0x00019600ff127b82 */ /* 0x000ea20000000800 */
[----:B------:R-:W-:Y:S01]  /*be10*/  I2FP.F32.U32 R0, R16 ;  /* 0x0000001000007245 */ /* 0x000fe20000201000 */
[----:B------:R-:W-:Y:S01]  /*be20*/  IMAD.IADD R3, R3, 0x1, R5 ;  /* 0x0000000103037824 */ /* 0x000fe200078e0205 */
[----:B---3--:R-:W-:Y:S01]  /*be30*/  ISETP.NE.U32.AND P0, PT, R24, RZ, PT ;  /* 0x000000ff1800720c */ /* 0x008fe20003f05070 */
[----:B------:R-:W-:Y:S02]  /*be40*/  IMAD.MOV.U32 R5, RZ, RZ, -0x1 ;  /* 0xffffffffff057424 */ /* 0x000fe400078e00ff */
[----:B------:R-:W-:Y:S02]  /*be50*/  FMUL R0, R0, UR4 ;  /* 0x0000000400007c20 */ /* 0x000fe40008400000 */
[----:B------:R-:W3:Y:S01]  /*be60*/  LDC R13, c[0x0][0x148] ;  /* 0x00005200ff0d7b82 */ /* 0x000ee20000000800 */
[----:B0-----:R-:W-:Y:S01]  /*be70*/  SHF.R.U64 R10, R2, R4, R3 ;  /* 0x00000004020a7219 */ /* 0x001fe20000001203 */
[----:B------:R0:W4:Y:S01]  /*be80*/  F2I.U32.TRUNC.NTZ R12, R0 ;  /* 0x00000000000c7305 */ /* 0x000122000020f000 */
[----:B------:R-:W-:-:S02]  /*be90*/  ISETP.NE.AND.EX P0, PT, R25, RZ, PT, P0 ;  /* 0x000000ff1900720c */ /* 0x000fc40003f05300 */
[----:B------:R-:W-:-:S03]  /*bea0*/  SHF.R.U32.HI R3, RZ, R4, R3 ;  /* 0x00000004ff037219 */ /* 0x000fc60000011603 */
[----:B------:R-:W0:Y:S01]  /*beb0*/  LDC R14, c[0x0][0x600] ;  /* 0x00018000ff0e7b82 */ /* 0x000e220000000800 */
[-CC-:B-1----:R-:W-:Y:S02]  /*bec0*/  SHF.R.U64 R8, R10, R6.reuse, R3.reuse ;  /* 0x000000060a087219 */ /* 0x182fe40000001203 */
[----:B------:R-:W-:-:S05]  /*bed0*/  SHF.R.U32.HI R3, RZ, R6, R3 ;  /* 0x00000006ff037219 */ /* 0x000fca0000011603 */
[----:B------:R-:W1:Y:S01]  /*bee0*/  LDC R20, c[0x0][0x648] ;  /* 0x00019200ff147b82 */ /* 0x000e620000000800 */
[-CC-:B--2---:R-:W-:Y:S02]  /*bef0*/  SHF.R.U64 R11, R8, R18.reuse, R3.reuse ;  /* 0x00000012080b7219 */ /* 0x184fe40000001203 */
[-C--:B------:R-:W-:Y:S02]  /*bf00*/  SHF.L.U32 R5, R5, R18.reuse, RZ ;  /* 0x0000001205057219 */ /* 0x080fe400000006ff */
[-C--:B------:R-:W-:Y:S01]  /*bf10*/  SHF.R.U32.HI R3, RZ, R18.reuse, R3 ;  /* 0x00000012ff037219 */ /* 0x080fe20000011603 */
[----:B------:R-:W-:Y:S01]  /*bf20*/  IMAD.MOV.U32 R2, RZ, RZ, R11 ;  /* 0x000000ffff027224 */ /* 0x000fe200078e000b */
[----:B------:R-:W-:Y:S01]  /*bf30*/  SHF.L.U32 R18, R7, R18, RZ ;  /* 0x0000001207127219 */ /* 0x000fe200000006ff */
[----:B------:R-:W2:Y:S01]  /*bf40*/  LDC R26, c[0x0][0x638] ;  /* 0x00018e00ff1a7b82 */ /* 0x000ea20000000800 */
[----:B------:R-:W-:-:S07]  /*bf50*/  LOP3.LUT R21, RZ, R5, RZ, 0x33, !PT ;  /* 0x00000005ff157212 */ /* 0x000fce00078e33ff */
[----:B------:R-:W0:Y:S01]  /*bf60*/  LDC R27, c[0x0][0x610] ;  /* 0x00018400ff1b7b82 */ /* 0x000e220000000800 */
[----:B----4-:R-:W-:Y:S05]  /*bf70*/  @!P0 BRA `(.L_x_298) ;  /* 0x0000000000288947 */ /* 0x010fea0003800000 */
        /* <DEDUP_REMOVED lines=10> */
.L_x_298:
[----:B------:R-:W4:Y:S01]  /*c020*/  LDC R4, c[0x0][0x65c] ;  /* 0x00019700ff047b82 */ /* 0x000f220000000800 */
[----:B01----:R-:W-:Y:S01]  /*c030*/  SHF.R.U64 R0, R2, R20, R3 ;  /* 0x0000001402007219 */ /* 0x003fe20000001203 */
[----:B------:R-:W-:Y:S01]  /*c040*/  VIADD R5, R14, 0xffffffff ;  /* 0xffffffff0e057836 */ /* 0x000fe20000000000 */
[----:B------:R-:W-:Y:S01]  /*c050*/  LOP3.LUT R3, R8, R21, RZ, 0xc0, !PT ;  /* 0x0000001508037212 */ /* 0x000fe200078ec0ff */
[----:B------:R-:W-:Y:S02]  /*c060*/  IMAD.MOV R12, RZ, RZ, -R12 ;  /* 0x000000ffff0c7224 */ /* 0x000fe400078e0a0c */
[----:B------:R-:W-:Y:S02]  /*c070*/  IMAD.MOV R2, RZ, RZ, -R0 ;  /* 0x000000ffff027224 */ /* 0x000fe400078e0a00 */
[----:B------:R-:W-:Y:S01]  /*c080*/  IMAD R18, R18, R0, R3 ;  /* 0x0000000012127224 */ /* 0x000fe200078e0203 */
[----:B------:R-:W-:Y:S01]  /*c090*/  LOP3.LUT R3, R10, R5, RZ, 0xc0, !PT ;  /* 0x000000050a037212 */ /* 0x000fe200078ec0ff */
[----:B--2---:R-:W-:-:S02]  /*c0a0*/  IMAD R0, R2, R26, R11 ;  /* 0x0000001a02007224 */ /* 0x004fc400078e020b */
[----:B------:R-:W-:Y:S02]  /*c0b0*/  IMAD.MOV.U32 R2, RZ, RZ, 0x1 ;  /* 0x00000001ff027424 */ /* 0x000fe400078e00ff */
[----:B------:R-:W-:-:S03]  /*c0c0*/  IMAD R3, R0, R14, R3 ;  /* 0x0000000e00037224 */ /* 0x000fc600078e0203 */
[----:B------:R-:W-:Y:S02]  /*c0d0*/  PRMT R0, R2, 0x7610, R0 ;  /* 0x0000761002007816 */ /* 0x000fe40000000000 */
[----:B----4-:R-:W-:-:S13]  /*c0e0*/  ISETP.NE.AND P0, PT, R4, 0x1, PT ;  /* 0x000000010400780c */ /* 0x010fda0003f05270 */
[----:B---3--:R-:W-:-:S04]  /*c0f0*/  @P0 IMAD R15, R13, R12, R16 ;  /* 0x0000000c0d0f0224 */ /* 0x008fc800078e0210 */
[----:B------:R-:W-:-:S05]  /*c100*/  IMAD R18, R18, R27, R15 ;  /* 0x0000001b12127224 */ /* 0x000fca00078e020f */
[----:B------:R-:W-:Y:S02]  /*c110*/  SEL R16, R3, R18, !P0 ;  /* 0x0000001203107207 */ /* 0x000fe40004000000 */
[----:B------:R-:W-:-:S07]  /*c120*/  SEL R18, R18, R3, !P0 ;  /* 0x0000000312127207 */ /* 0x000fce0004000000 */
.L_x_296:
[----:B------:R-:W-:-:S13]  /*c130*/  LOP3.LUT P0, RZ, R0, 0xff, RZ, 0xc0, !PT ;  /* 0x000000ff00ff7812 */ /* 0x000fda000780c0ff */
[----:B------:R-:W-:Y:S05]  /*c140*/  @P0 BRA `(.L_x_299) ;  /* 0xffffff4c009c0947 */ /* 0x000fea000383ffff */
[----:B------:R-:W-:Y:S05]  /*c150*/  EXIT ;  /* 0x000000000000794d */ /* 0x000fea0003800000 */
.L_x_3:
[----:B------:R-:W2:Y:S04]  /*c160*/  LDL R19, [R1+0x58] ;  /* 0x0000580001137983 */ /* 0x000ea80000100800 */
[----:B0-----:R-:W3:Y:S01]  /*c170*/  LDL R20, [R1+0x54] ;  /* 0x0000540001147983 */ /* 0x001ee20000100800 */
[----:B------:R-:W-:Y:S01]  /*c180*/  IMAD.MOV.U32 R6, RZ, RZ, -0x1 ;  /* 0xffffffffff067424 */ /* 0x000fe200078e00ff */
[----:B------:R-:W-:-:S04]  /*c190*/  ULDC.64 UR4, c[0x0][0x650] ;  /* 0x0001940000047ab9 */ /* 0x000fc80000000a00 */
[----:B------:R0:W-:Y:S01]  /*c1a0*/  STL [R1+0x44], R6 ;  /* 0x0000440601007387 */ /* 0x0001e20000100800 */
[----:B------:R-:W-:Y:S01]  /*c1b0*/  PRMT R5, RZ, 0x7610, R5 ;  /* 0x00007610ff057816 */ /* 0x000fe20000000005 */
[----:B------:R-:W-:Y:S02]  /*c1c0*/  IMAD.MOV.U32 R17, RZ, RZ, -0x1 ;  /* 0xffffffffff117424 */ /* 0x000fe400078e00ff */
[----:B------:R-:W-:Y:S01]  /*c1d0*/  IMAD.MOV.U32 R16, RZ, RZ, -0x1 ;  /* 0xffffffffff107424 */ /* 0x000fe200078e00ff */
[----:B--2---:R-:W-:-:S04]  /*c1e0*/  ISETP.GE.U32.AND P0, PT, R19, UR4, PT ;  /* 0x0000000413007c0c */ /* 0x004fc8000bf06070 */
[----:B---3--:R-:W-:-:S13]  /*c1f0*/  ISETP.GE.U32.AND.EX P0, PT, R20, UR5, PT, P0 ;  /* 0x0000000514007c0c */ /* 0x008fda000bf06100 */
[----:B0-----:R-:W-:Y:S05]  /*c200*/  @P0 BRA `(.L_x_300) ;  /* 0x0000000400680947 */ /* 0x001fea0003800000 */
        /* <DEDUP_REMOVED lines=18> */
.L_x_301:
        /* <DEDUP_REMOVED lines=15> */
[----:B------:R-:W3:Y:S02]  /*c420*/  F2I.U32.TRUNC.NTZ R9, R9 ;  /* 0x0000000900097305 */ /* 0x000ee4000020f000 */
[----:B------:R-:W-:Y:S02]  /*c430*/  IMAD R3, R5, R17, R8 ;  /* 0x0000001105037224 */ /* 0x000fe400078e0208 */
[----:B------:R-:W-:Y:S02]  /*c440*/  IMAD.MOV.U32 R8, RZ, RZ, 0x1 ;  /* 0x00000001ff087424 */ /* 0x000fe400078e00ff */
[----:B------:R-:W-:Y:S01]  /*c450*/  IMAD.IADD R3, R7, 0x1, R3 ;  /* 0x0000000107037824 */ /* 0x000fe200078e0203 */
[----:B------:R-:W4:Y:S04]  /*c460*/  LDC R14, c[0x0][0x608] ;  /* 0x00018200ff0e7b82 */ /* 0x000f280000000800 */
[----:B0-----:R-:W-:-:S02]  /*c470*/  SHF.R.U64 R10, R6, R18, R3 ;  /* 0x00000012060a7219 */ /* 0x001fc40000001203 */
[----:B------:R-:W-:Y:S02]  /*c480*/  I2FP.F32.U32 R6, R4 ;  /* 0x0000000400067245 */ /* 0x000fe40000201000 */
[----:B------:R-:W0:Y:S01]  /*c490*/  LDC R19, c[0x0][0x658] ;  /* 0x00019600ff137b82 */ /* 0x000e220000000800 */
[----:B-1----:R-:W-:Y:S01]  /*c4a0*/  ISETP.NE.U32.AND P0, PT, R20, RZ, PT ;  /* 0x000000ff1400720c */ /* 0x002fe20003f05070 */
[----:B---3--:R-:W-:Y:S01]  /*c4b0*/  IMAD.MOV R5, RZ, RZ, -R9 ;  /* 0x000000ffff057224 */ /* 0x008fe200078e0a09 */
[----:B------:R-:W-:Y:S01]  /*c4c0*/  SHF.R.U32.HI R3, RZ, R18, R3 ;  /* 0x00000012ff037219 */ /* 0x000fe20000011603 */
[----:B------:R-:W-:Y:S01]  /*c4d0*/  FMUL R6, R6, UR4 ;  /* 0x0000000406067c20 */ /* 0x000fe20008400000 */
[----:B------:R-:W-:-:S03]  /*c4e0*/  ISETP.NE.AND.EX P0, PT, R21, RZ, PT, P0 ;  /* 0x000000ff1500720c */ /* 0x000fc60003f05300 */
[----:B------:R-:W1:Y:S01]  /*c4f0*/  LDC R17, c[0x0][0x148] ;  /* 0x00005200ff117b82 */ /* 0x000e620000000800 */
[----:B--2---:R-:W-:Y:S01]  /*c500*/  IMAD R18, R11, R5, R2 ;  /* 0x000000050b127224 */ /* 0x004fe200078e0202 */
[----:B------:R2:W3:Y:S06]  /*c510*/  F2I.U32.TRUNC.NTZ R15, R6 ;  /* 0x00000006000f7305 */ /* 0x0004ec000020f000 */
[----:B------:R-:W1:Y:S01]  /*c520*/  LDC R16, c[0x0][0x600] ;  /* 0x00018000ff107b82 */ /* 0x000e620000000800 */
[-CC-:B----4-:R-:W-:Y:S02]  /*c530*/  SHF.R.U64 R13, R10, R14.reuse, R3.reuse ;  /* 0x0000000e0a0d7219 */ /* 0x190fe40000001203 */
[----:B------:R-:W-:Y:S01]  /*c540*/  SHF.R.U32.HI R2, RZ, R14, R3 ;  /* 0x0000000eff027219 */ /* 0x000fe20000011603 */
[----:B------:R-:W-:-:S04]  /*c550*/  IMAD.MOV.U32 R14, RZ, RZ, -0x1 ;  /* 0xffffffffff0e7424 */ /* 0x000fc800078e00ff */
[----:B------:R-:W4:Y:S01]  /*c560*/  LDC R22, c[0x0][0x648] ;  /* 0x00019200ff167b82 */ /* 0x000f220000000800 */
[-C--:B0-----:R-:W-:Y:S02]  /*c570*/  SHF.L.U32 R5, R14, R19.reuse, RZ ;  /* 0x000000130e057219 */ /* 0x081fe400000006ff */
[-CC-:B------:R-:W-:Y:S02]  /*c580*/  SHF.R.U64 R14, R13, R19.reuse, R2.reuse ;  /* 0x000000130d0e7219 */ /* 0x180fe40000001202 */
[-C--:B------:R-:W-:Y:S02]  /*c590*/  SHF.R.U32.HI R3, RZ, R19.reuse, R2 ;  /* 0x00000013ff037219 */ /* 0x080fe40000011602 */
[----:B------:R-:W-:Y:S01]  /*c5a0*/  SHF.L.U32 R19, R8, R19, RZ ;  /* 0x0000001308137219 */ /* 0x000fe200000006ff */
[----:B------:R-:W0:Y:S01]  /*c5b0*/  LDC R23, c[0x0][0x638] ;  /* 0x00018e00ff177b82 */ /* 0x000e220000000800 */
[----:B------:R-:W-:Y:S01]  /*c5c0*/  LOP3.LUT R24, RZ, R5, RZ, 0x33, !PT ;  /* 0x00000005ff187212 */ /* 0x000fe200078e33ff */
[----:B------:R-:W-:-:S06]  /*c5d0*/  IMAD.MOV.U32 R2, RZ, RZ, R14 ;  /* 0x000000ffff027224 */ /* 0x000fcc00078e000e */
[----:B------:R-:W0:Y:S01]  /*c5e0*/  LDC R25, c[0x0][0x610] ;  /* 0x00018400ff197b82 */ /* 0x000e220000000800 */
[----:B--23--:R-:W-:Y:S05]  /*c5f0*/  @!P0 BRA `(.L_x_302) ;  /* 0x0000000000288947 */ /* 0x00cfea0003800000 */
[----:B------:R-:W2:Y:S02]  /*c600*/  LDC R5, c[0x0][0x64c] ;  /* 0x00019300ff057b82 */ /* 0x000ea40000000800 */
[----:B--2---:R-:W-:-:S05]  /*c610*/  IADD3 R5, P0, R14, R5, RZ ;  /* 0x000000050e057210 */ /* 0x004fca0007f1e0ff */
        /* <DEDUP_REMOVED lines=8> */
.L_x_302:
[----:B------:R-:W2:Y:S01]  /*c6a0*/  LDC R5, c[0x0][0x65c] ;  /* 0x00019700ff057b82 */ /* 0x000ea20000000800 */
[----:B------:R3:W-:Y:S01]  /*c6b0*/  STL [R1+0x44], R12 ;  /* 0x0000440c01007387 */ /* 0x0007e20000100800 */
[----:B----4-:R-:W-:Y:S01]  /*c6c0*/  SHF.R.U64 R3, R2, R22, R3 ;  /* 0x0000001602037219 */ /* 0x010fe20000001203 */
[----:B------:R-:W-:Y:S01]  /*c6d0*/  IMAD.MOV R15, RZ, RZ, -R15 ;  /* 0x000000ffff0f7224 */ /* 0x000fe200078e0a0f */
[----:B------:R-:W-:Y:S01]  /*c6e0*/  LOP3.LUT R2, R13, R24, RZ, 0xc0, !PT ;  /* 0x000000180d027212 */ /* 0x000fe200078ec0ff */
[----:B-1----:R-:W-:Y:S01]  /*c6f0*/  VIADD R7, R16, 0xffffffff ;  /* 0xffffffff10077836 */ /* 0x002fe20000000000 */
[----:B--2---:R-:W-:Y:S01]  /*c700*/  ISETP.NE.AND P0, PT, R5, 0x1, PT ;  /* 0x000000010500780c */ /* 0x004fe20003f05270 */
[----:B------:R-:W-:-:S12]  /*c710*/  IMAD.MOV R5, RZ, RZ, -R3 ;  /* 0x000000ffff057224 */ /* 0x000fd800078e0a03 */
[----:B------:R-:W-:Y:S02]  /*c720*/  @P0 IMAD R18, R17, R15, R4 ;  /* 0x0000000f11120224 */ /* 0x000fe400078e0204 */
[----:B------:R-:W-:Y:S01]  /*c730*/  IMAD R17, R19, R3, R2 ;  /* 0x0000000313117224 */ /* 0x000fe200078e0202 */
[----:B------:R-:W-:Y:S01]  /*c740*/  LOP3.LUT R3, R10, R7, RZ, 0xc0, !PT ;  /* 0x000000070a037212 */ /* 0x000fe200078ec0ff */
[----:B0-----:R-:W-:Y:S02]  /*c750*/  IMAD R2, R5, R23, R14 ;  /* 0x0000001705027224 */ /* 0x001fe400078e020e */
[----:B------:R-:W-:Y:S02]  /*c760*/  IMAD R17, R17, R25, R18 ;  /* 0x0000001911117224 */ /* 0x000fe400078e0212 */
[----:B------:R-:W-:Y:S02]  /*c770*/  IMAD R2, R2, R16, R3 ;  /* 0x0000001002027224 */ /* 0x000fe400078e0203 */
[----:B------:R-:W-:-:S03]  /*c780*/  IMAD.MOV.U32 R5, RZ, RZ, 0x1 ;  /* 0x00000001ff057424 */ /* 0x000fc600078e00ff */
[----:B------:R-:W-:Y:S02]  /*c790*/  SEL R16, R2, R17, !P0 ;  /* 0x0000001102107207 */ /* 0x000fe40004000000 */
[----:B---3--:R-:W-:-:S07]  /*c7a0*/  SEL R17, R17, R2, !P0 ;  /* 0x0000000211117207 */ /* 0x008fce0004000000 */
.L_x_300:
[----:B------:R-:W-:-:S08]  /*c7b0*/  NOP ;  /* 0x0000000000007918 */ /* 0x000fd00000000000 */
[----:B------:R-:W0:-:S00]  /*c7c0*/  USETMAXREG.DEALLOC.CTAPOOL 0x28 ;  /* 0x00000028000079c8 */ /* 0x000e0000080e0500 */
[----:B0-----:R-:W-:-:S13]  /*c7d0*/  ISETP.NE.AND P0, PT, R0, RZ, PT ;  /* 0x000000ff0000720c */ /* 0x001fda0003f05270 */
[----:B------:R-:W-:Y:S05]  /*c7e0*/  @P0 EXIT ;  /* 0x000000000000094d */ /* 0x000fea0003800000 */
[----:B------:R-:W-:Y:S01]  /*c7f0*/  IMAD.MOV.U32 R0, RZ, RZ, 0x1 ;  /* 0x00000001ff007424 */ /* 0x000fe200078e00ff */
[----:B------:R0:W-:Y:S01]  /*c800*/  STL [R1+0x68], RZ ;  /* 0x000068ff01007387 */ /* 0x0001e20000100800 */
[----:B------:R-:W-:-:S03]  /*c810*/  LOP3.LUT P0, RZ, R5, 0xff, RZ, 0xc0, !PT ;  /* 0x000000ff05ff7812 */ /* 0x000fc6000780c0ff */
[----:B------:R0:W-:Y:S10]  /*c820*/  STL [R1+0x6c], R0 ;  /* 0x00006c0001007387 */ /* 0x0001f40000100800 */
[----:B0-----:R-:W-:Y:S05]  /*c830*/  @!P0 BRA `(.L_x_303) ;  /* 0x0000002400848947 */ /* 0x001fea0003800000 */
[----:B------:R-:W2:Y:S01]  /*c840*/  LDL R4, [R1+0x50] ;  /* 0x0000500001047983 */ /* 0x000ea20000100800 */
[----:B------:R-:W0:Y:S01]  /*c850*/  LDC R0, c[0x0][0x28c] ;  /* 0x0000a300ff007b82 */ /* 0x000e220000000800 */
[----:B------:R-:W-:Y:S01]  /*c860*/  ULDC UR41, c[0x0][0x658] ;  /* 0x0001960000297ab9 */ /* 0x000fe20000000800 */
[----:B------:R-:W-:Y:S01]  /*c870*/  UMOV UR5, 0xffffffff ;  /* 0xffffffff00057882 */ /* 0x000fe20000000000 */
[----:B------:R-:W1:Y:S01]  /*c880*/  S2R R6, SR_TID.X ;  /* 0x0000000000067919 */ /* 0x000e620000002100 */
[----:B------:R-:W-:Y:S01]  /*c890*/  ULDC UR4, c[0x0][0xc] ;  /* 0x0000030000047ab9 */ /* 0x000fe20000000800 */
[----:B------:R-:W-:Y:S01]  /*c8a0*/  USHF.L.U32 UR42, UR5, UR41, URZ ;  /* 0x00000029052a7299 */ /* 0x000fe2000800063f */
[----:B------:R-:W-:Y:S01]  /*c8b0*/  BSSY B7, `(.L_x_303) ;  /* 0x0000259000077945 */ /* 0x000fe20003800000 */
[----:B------:R-:W-:Y:S01]  /*c8c0*/  UMOV UR6, 0x1 ;  /* 0x0000000100067882 */ /* 0x000fe20000000000 */
[----:B------:R-:W-:Y:S01]  /*c8d0*/  ULDC UR5, c[0x0][0x10] ;  /* 0x0000040000057ab9 */ /* 0x000fe20000000800 */
[----:B------:R-:W-:-:S02]  /*c8e0*/  USHF.L.U32 UR41, UR6, UR41, URZ ;  /* 0x0000002906297299 */ /* 0x000fc4000800063f */
[----:B------:R-:W-:Y:S01]  /*c8f0*/  UIMAD.WIDE.U32 UR4, UR4, UR5, URZ ;  /* 0x00000005040472a5 */ /* 0x000fe2000f8e003f */
[----:B------:R-:W-:Y:S01]  /*c900*/  ULDC UR6, c[0x0][0x14] ;  /* 0x0000050000067ab9 */ /* 0x000fe20000000800 */
[----:B------:R-:W-:Y:S02]  /*c910*/  ULDC UR40, c[0x0][0x600] ;  /* 0x0001800000287ab9 */ /* 0x000fe40000000800 */
[----:B------:R-:W-:Y:S02]  /*c920*/  UIMAD.WIDE.U32 UR38, UR4, UR6, URZ ;  /* 0x00000006042672a5 */ /* 0x000fe4000f8e003f */
[----:B------:R-:W-:Y:S02]  /*c930*/  UIMAD UR43, UR5, UR6, URZ ;  /* 0x00000006052b72a4 */ /* 0x000fe4000f8e023f */
[----:B------:R-:W-:Y:S02]  /*c940*/  UIADD3 UR40, UR40, -0x1, URZ ;  /* 0xffffffff28287890 */ /* 0x000fe4000fffe03f */
[----:B------:R-:W-:-:S02]  /*c950*/  ULOP3.LUT UR42, URZ, UR42, URZ, 0x33, !UPT ;  /* 0x0000002a3f2a7292 */ /* 0x000fc4000f8e333f */
[----:B------:R-:W-:Y:S01]  /*c960*/  UIADD3 UR43, UR39, UR43, URZ ;  /* 0x0000002b272b7290 */ /* 0x000fe2000fffe03f */
[----:B0-----:R-:W-:Y:S01]  /*c970*/  VIADD R0, R0, 0x1f ;  /* 0x0000001f00007836 */ /* 0x001fe20000000000 */
[----:B------:R-:W-:-:S04]  /*c980*/  ULDC.64 UR36, c[0x0][0x198] ;  /* 0x0000660000247ab9 */ /* 0x000fc80000000a00 */
[----:B------:R-:W-:-:S04]  /*c990*/  SHF.R.S32.HI R3, RZ, 0x1f, R0 ;  /* 0x0000001fff037819 */ /* 0x000fc80000011400 */
[----:B------:R-:W-:Y:S01]  /*c9a0*/  LEA.HI R3, R3, R0, RZ, 0x5 ;  /* 0x0000000003037211 */ /* 0x000fe200078f28ff */
[----:B------:R-:W-:Y:S01]  /*c9b0*/  IMAD.MOV.U32 R0, RZ, RZ, 0x1 ;  /* 0x00000001ff007424 */ /* 0x000fe200078e00ff */
[C---:B-1----:R-:W-:Y:S02]  /*c9c0*/  LOP3.LUT P1, RZ, R6.reuse, 0x7f, RZ, 0xc0, !PT ;  /* 0x0000007f06ff7812 */ /* 0x042fe4000782c0ff */
[----:B------:R-:W-:Y:S02]  /*c9d0*/  LOP3.LUT P0, RZ, R6, 0x1f, RZ, 0xc0, !PT ;  /* 0x0000001f06ff7812 */ /* 0x000fe4000780c0ff */
[----:B------:R-:W-:Y:S02]  /*c9e0*/  PRMT R2, R0, 0x7610, R2 ;  /* 0x0000761000027816 */ /* 0x000fe40000000002 */
[----:B------:R-:W-:Y:S02]  /*c9f0*/  PLOP3.LUT P0, PT, P0, P1, PT, 0x8a, 0x0 ;  /* 0x000000000000781c */ /* 0x000fe40000703172 */
[----:B------:R-:W-:-:S02]  /*ca00*/  SHF.R.S32.HI R0, RZ, 0x5, R3 ;  /* 0x00000005ff007819 */ /* 0x000fc40000011403 */
[----:B------:R-:W-:Y:S02]  /*ca10*/  P2R R5, PR, RZ, 0x1 ;  /* 0x00000001ff057803 */ /* 0x000fe40000000000 */
[----:B--2---:R-:W-:Y:S01]  /*ca20*/  LOP3.LUT R6, R4, 0x2, RZ, 0xfc, !PT ;  /* 0x0000000204067812 */ /* 0x004fe200078efcff */
[----:B------:R-:W-:-:S04]  /*ca30*/  IMAD.MOV.U32 R4, RZ, RZ, 0x1 ;  /* 0x00000001ff047424 */ /* 0x000fc800078e00ff */
[----:B------:R0:W-:Y:S04]  /*ca40*/  STL [R1+0x48], R6 ;  /* 0x0000480601007387 */ /* 0x0001e80000100800 */
[----:B------:R0:W-:Y:S04]  /*ca50*/  STL [R1+0x4c], R5 ;  /* 0x00004c0501007387 */ /* 0x0001e80000100800 */
[----:B------:R0:W-:Y:S04]  /*ca60*/  STL [R1+0x68], RZ ;  /* 0x000068ff01007387 */ /* 0x0001e80000100800 */
[----:B------:R0:W-:Y:S04]  /*ca70*/  STL [R1+0x6c], R4 ;  /* 0x00006c0401007387 */ /* 0x0001e80000100800 */
[----:B------:R0:W-:Y:S04]  /*ca80*/  STL.S16 [R1+0x70], R2 ;  /* 0x0000700201007387 */ /* 0x0001e80000100600 */
[----:B------:R0:W-:Y:S02]  /*ca90*/  STL [R1+0x64], R0 ;  /* 0x0000640001007387 */ /* 0x0001e40000100800 */
.L_x_317:
[----:B------:R-:W-:-:S03]  /*caa0*/  UMOV UR4, 0xffffffff ;  /* 0xffffffff00047882 */ /* 0x000fc60000000000 */
[----:B-1----:R-:W-:Y:S05]  /*cab0*/  BRA.DIV UR4, `(.L_x_304) ;  /* 0x0000003204f87947 */ /* 0x002fea000b800000 */
[----:B------:R-:W-:-:S13]  /*cac0*/  ELECT P6, URZ, PT ;  /* 0x00000000003f782f */ /* 0x000fda00038c0000 */
.L_x_350:
[----:B------:R-:W-:Y:S04]  /*cad0*/  BSSY B6, `(.L_x_305) ;  /* 0x00001b4000067945 */ /* 0x000fe80003800000 */
[----:B------:R-:W-:Y:S05]  /*cae0*/  @!P6 BRA `(.L_x_306) ;  /* 0x0000001800c8e947 */ /* 0x000fea0003800000 */
[----:B------:R-:W1:Y:S01]  /*caf0*/  S2R R3, SR_CgaCtaId ;  /* 0x0000000000037919 */ /* 0x000e620000008800 */
[----:B0-----:R-:W-:-:S04]  /*cb00*/  MOV R0, 0x400 ;  /* 0x0000040000007802 */ /* 0x001fc80000000f00 */
[----:B-1----:R-:W-:-:S05]  /*cb10*/  LEA R18, R3, R0, 0x18 ;  /* 0x0000000003127211 */ /* 0x002fca00078ec0ff */
[----:B------:R0:W-:Y:S01]  /*cb20*/  STL [R1+0x5c], R18 ;  /* 0x00005c1201007387 */ /* 0x0001e20000100800 */
[----:B------:R-:W-:-:S05]  /*cb30*/  VIADD R0, R18, 0x200 ;  /* 0x0000020012007836 */ /* 0x000fca0000000000 */
[----:B------:R-:W-:-:S13]  /*cb40*/  LOP3.LUT P0, RZ, R0, 0x9f, RZ, 0xc0, !PT ;  /* 0x0000009f00ff7812 */ /* 0x000fda000780c0ff */
[----:B0-----:R-:W-:Y:S05]  /*cb50*/  @!P0 BRA `(.L_x_307) ;  /* 0x0000000000408947 */ /* 0x001fea0003800000 */
[----:B------:R-:W-:Y:S01]  /*cb60*/  MOV R2, 0x0 ;  /* 0x0000000000027802 */ /* 0x000fe20000000f00 */
[----:B------:R-:W-:Y:S01]  /*cb70*/  ULDC.64 UR4, c[0x4][0x78] ;  /* 0x01001e0000047ab9 */ /* 0x000fe20000000a00 */
[----:B------:R-:W-:Y:S01]  /*cb80*/  ULDC.64 UR6, c[0x4][0x8] ;  /* 0x0100020000067ab9 */ /* 0x000fe20000000a00 */
[----:B------:R-:W-:Y:S02]  /*cb90*/  IMAD.U32 R4, RZ, RZ, UR4 ;  /* 0x00000004ff047e24 */ /* 0x000fe4000f8e00ff */
[----:B------:R-:W-:Y:S01]  /*cba0*/  IMAD.U32 R5, RZ, RZ, UR5 ;  /* 0x00000005ff057e24 */ /* 0x000fe2000f8e00ff */
[----:B------:R-:W0:Y:S01]  /*cbb0*/  LDC.64 R2, c[0x4][R2] ;  /* 0x0100000002027b82 */ /* 0x000e220000000a00 */
[----:B------:R-:W-:Y:S01]  /*cbc0*/  ULDC.64 UR4, c[0x4][0x80] ;  /* 0x0100200000047ab9 */ /* 0x000fe20000000a00 */
[----:B------:R-:W-:Y:S02]  /*cbd0*/  IMAD.U32 R10, RZ, RZ, UR6 ;  /* 0x00000006ff0a7e24 */ /* 0x000fe4000f8e00ff */
[----:B------:R-:W-:-:S02]  /*cbe0*/  IMAD.U32 R6, RZ, RZ, UR4 ;  /* 0x00000004ff067e24 */ /* 0x000fc4000f8e00ff */
[----:B------:R-:W-:Y:S02]  /*cbf0*/  IMAD.U32 R7, RZ, RZ, UR5 ;  /* 0x00000005ff077e24 */ /* 0x000fe4000f8e00ff */
[----:B------:R-:W-:Y:S02]  /*cc00*/  IMAD.U32 R11, RZ, RZ, UR7 ;  /* 0x00000007ff0b7e24 */ /* 0x000fe4000f8e00ff */
[----:B------:R-:W-:Y:S02]  /*cc10*/  IMAD.MOV.U32 R8, RZ, RZ, 0x70 ;  /* 0x00000070ff087424 */ /* 0x000fe400078e00ff */
[----:B------:R-:W-:Y:S02]  /*cc20*/  IMAD.MOV.U32 R12, RZ, RZ, 0x1 ;  /* 0x00000001ff0c7424 */ /* 0x000fe400078e00ff */
[----:B------:R-:W-:-:S07]  /*cc30*/  IMAD.MOV.U32 R13, RZ, RZ, RZ ;  /* 0x000000ffff0d7224 */ /* 0x000fce00078e00ff */
[----:B------:R-:W-:-:S07]  /*cc40*/  LEPC R20, `(.L_x_307) ;  /* 0x000000001014794e */ /* 0x000fce0000000000 */
[----:B0-----:R-:W-:Y:S05]  /*cc50*/  CALL.ABS.NOINC R2 ;  /* 0x0000000002007343 */ /* 0x001fea0003c00000 */
.L_x_307:
[----:B------:R-:W-:-:S05]  /*cc60*/  VIADD R0, R18, 0x10200 ;  /* 0x0001020012007836 */ /* 0x000fca0000000000 */
[----:B------:R0:W-:Y:S01]  /*cc70*/  STL [R1+0x60], R0 ;  /* 0x0000600001007387 */ /* 0x0001e20000100800 */
        /* <DEDUP_REMOVED lines=18> */
.L_x_308:
[----:B------:R-:W0:Y:S02]  /*cda0*/  LDC R0, c[0x0][0x28c] ;  /* 0x0000a300ff007b82 */ /* 0x000e240000000800 */
[----:B0-----:R-:W-:-:S13]  /*cdb0*/  ISETP.GE.AND P0, PT, R0, 0x1, PT ;  /* 0x000000010000780c */ /* 0x001fda0003f06270 */
[----:B------:R-:W-:Y:S05]  /*cdc0*/  @!P0 BRA `(.L_x_306) ;  /* 0x0000001800108947 */ /* 0x000fea0003800000 */
[----:B------:R-:W-:Y:S01]  /*cdd0*/  IMAD.SHL.U32 R0, R17, 0x80, RZ ;  /* 0x0000008011007824 */ /* 0x000fe200078e00ff */
[----:B------:R0:W5:Y:S01]  /*cde0*/  LDL R4, [R1+0x64] ;  /* 0x0000640001047983 */ /* 0x0001620000100800 */
[----:B------:R-:W-:Y:S02]  /*cdf0*/  IMAD.SHL.U32 R2, R16, 0x100, RZ ;  /* 0x0000010010027824 */ /* 0x000fe400078e00ff */
[C---:B------:R-:W-:Y:S01]  /*ce00*/  VIADD R8, R0.reuse, 0x8 ;  /* 0x0000000800087836 */ /* 0x040fe20000000000 */
[----:B------:R0:W5:Y:S01]  /*ce10*/  LDL R5, [R1+0x6c] ;  /* 0x00006c0001057983 */ /* 0x0001620000100800 */
[C---:B------:R-:W-:Y:S02]  /*ce20*/  VIADD R9, R0.reuse, 0x10 ;  /* 0x0000001000097836 */ /* 0x040fe40000000000 */
[----:B------:R-:W-:Y:S01]  /*ce30*/  VIADD R7, R0, 0x18 ;  /* 0x0000001800077836 */ /* 0x000fe20000000000 */
[----:B------:R0:W5:Y:S01]  /*ce40*/  LDL R6, [R1+0x68] ;  /* 0x0000680001067983 */ /* 0x0001620000100800 */
[----:B------:R-:W-:-:S03]  /*ce50*/  IMAD.MOV.U32 R3, RZ, RZ, RZ ;  /* 0x000000ffff037224 */ /* 0x000fc600078e00ff */
[----:B------:R1:W-:Y:S04]  /*ce60*/  STL [R1+0x40], R8 ;  /* 0x0000400801007387 */ /* 0x0003e80000100800 */
[----:B------:R2:W-:Y:S01]  /*ce70*/  STL [R1+0x3c], R9 ;  /* 0x00003c0901007387 */ /* 0x0005e20000100800 */
[----:B-1----:R-:W-:-:S03]  /*ce80*/  VIADD R8, R0, 0x20 ;  /* 0x0000002000087836 */ /* 0x002fc60000000000 */
[----:B------:R1:W-:Y:S01]  /*ce90*/  STL [R1+0x38], R7 ;  /* 0x0000380701007387 */ /* 0x0003e20000100800 */
[----:B--2---:R-:W-:-:S03]  /*cea0*/  VIADD R9, R0, 0x28 ;  /* 0x0000002800097836 */ /* 0x004fc60000000000 */
[----:B------:R2:W-:Y:S04]  /*ceb0*/  STL [R1+0x34], R8 ;  /* 0x0000340801007387 */ /* 0x0005e80000100800 */
[----:B------:R3:W-:Y:S01]  /*cec0*/  STL [R1+0x30], R9 ;  /* 0x0000300901007387 */ /* 0x0007e20000100800 */
[C---:B-1----:R-:W-:Y:S02]  /*ced0*/  VIADD R7, R0.reuse, 0x30 ;  /* 0x0000003000077836 */ /* 0x042fe40000000000 */
[----:B--2---:R-:W-:-:S03]  /*cee0*/  VIADD R8, R0, 0x38 ;  /* 0x0000003800087836 */ /* 0x004fc60000000000 */
[----:B------:R1:W-:Y:S01]  /*cef0*/  STL [R1+0x2c], R7 ;  /* 0x00002c0701007387 */ /* 0x0003e20000100800 */
[----:B---3--:R-:W-:-:S03]  /*cf00*/  VIADD R9, R0, 0x40 ;  /* 0x0000004000097836 */ /* 0x008fc60000000000 */
        /* <DEDUP_REMOVED lines=14> */
[----:B-1----:R-:W-:Y:S02]  /*cff0*/  VIADD R7, R0, 0x78 ;  /* 0x0000007800077836 */ /* 0x002fe40000000000 */
[----:B--2---:R-:W-:-:S03]  /*d000*/  VIADD R8, R2, 0x8 ;  /* 0x0000000802087836 */ /* 0x004fc60000000000 */
[----:B------:R1:W-:Y:S01]  /*d010*/  STL [R1+0x8], R7 ;  /* 0x0000080701007387 */ /* 0x0003e20000100800 */
[----:B---3--:R-:W-:-:S03]  /*d020*/  VIADD R9, R2, 0x10 ;  /* 0x0000001002097836 */ /* 0x008fc60000000000 */
[----:B------:R2:W-:Y:S01]  /*d030*/  STL [R1+0x4], R8 ;  /* 0x0000040801007387 */ /* 0x0005e20000100800 */
[C---:B------:R-:W-:Y:S02]  /*d040*/  VIADD R10, R2.reuse, 0x30 ;  /* 0x00000030020a7836 */ /* 0x040fe40000000000 */
[C---:B------:R-:W-:Y:S01]  /*d050*/  VIADD R11, R2.reuse, 0x38 ;  /* 0x00000038020b7836 */ /* 0x040fe20000000000 */
[----:B------:R3:W-:Y:S01]  /*d060*/  STL [R1], R9 ;  /* 0x0000000901007387 */ /* 0x0007e20000100800 */
[C---:B------:R-:W-:Y:S02]  /*d070*/  VIADD R12, R2.reuse, 0x40 ;  /* 0x00000040020c7836 */ /* 0x040fe40000000000 */
[C---:B-1----:R-:W-:Y:S02]  /*d080*/  VIADD R7, R2.reuse, 0x18 ;  /* 0x0000001802077836 */ /* 0x042fe40000000000 */
[C---:B------:R-:W-:Y:S02]  /*d090*/  VIADD R13, R2.reuse, 0x48 ;  /* 0x00000048020d7836 */ /* 0x040fe40000000000 */
[----:B--2---:R-:W-:-:S02]  /*d0a0*/  VIADD R8, R2, 0x20 ;  /* 0x0000002002087836 */ /* 0x004fc40000000000 */
[C---:B------:R-:W-:Y:S02]  /*d0b0*/  VIADD R14, R2.reuse, 0x50 ;  /* 0x00000050020e7836 */ /* 0x040fe40000000000 */
[C---:B---3--:R-:W-:Y:S02]  /*d0c0*/  VIADD R9, R2.reuse, 0x28 ;  /* 0x0000002802097836 */ /* 0x048fe40000000000 */
[C---:B------:R-:W-:Y:S02]  /*d0d0*/  VIADD R15, R2.reuse, 0x58 ;  /* 0x00000058020f7836 */ /* 0x040fe40000000000 */
[C---:B------:R-:W-:Y:S02]  /*d0e0*/  VIADD R16, R2.reuse, 0x60 ;  /* 0x0000006002107836 */ /* 0x040fe40000000000 */
[C---:B------:R-:W-:Y:S02]  /*d0f0*/  VIADD R17, R2.reuse, 0x68 ;  /* 0x0000006802117836 */ /* 0x040fe40000000000 */
[----:B------:R-:W-:-:S02]  /*d100*/  VIADD R18, R2, 0x70 ;  /* 0x0000007002127836 */ /* 0x000fc40000000000 */
[C---:B------:R-:W-:Y:S02]  /*d110*/  VIADD R19, R2.reuse, 0x78 ;  /* 0x0000007802137836 */ /* 0x040fe40000000000 */
[C---:B------:R-:W-:Y:S02]  /*d120*/  VIADD R20, R2.reuse, 0x80 ;  /* 0x0000008002147836 */ /* 0x040fe40000000000 */
        /* <DEDUP_REMOVED lines=14> */
[----:B0-----:R-:W-:-:S07]  /*d210*/  VIADD R35, R2, 0xf8 ;  /* 0x000000f802237836 */ /* 0x001fce0000000000 */
.L_x_312:
[----:B------:R0:W-:Y:S04]  /*d220*/  STL [R1+0x74], R0 ;  /* 0x0000740001007387 */ /* 0x0001e80000100800 */
[----:B0-----:R-:W2:Y:S01]  /*d230*/  LDL R0, [R1+0x5c] ;  /* 0x00005c0001007983 */ /* 0x001ea20000100800 */
[----:B-----5:R-:W-:Y:S01]  /*d240*/  SHF.L.U32 R37, R5, 0x1f, RZ ;  /* 0x0000001f05257819 */ /* 0x020fe200000006ff */
[----:B--2---:R-:W-:Y:S02]  /*d250*/  IMAD R36, R6, 0x8, R0 ;  /* 0x0000000806247824 */ /* 0x004fe400078e0200 */
[----:B------:R0:W5:Y:S02]  /*d260*/  LDL.LU R0, [R1+0x74] ;  /* 0x0000740001007983 */ /* 0x0001640000300800 */
[----:B------:R-:W1:Y:S02]  /*d270*/  SYNCS.PHASECHK.TRANS64.TRYWAIT P0, [R36+URZ+0x20], R37 ;  /* 0x00002025240075a7 */ /* 0x000e64000800017f */
[----:B01----:R-:W-:Y:S05]  /*d280*/  @!P0 BRA `(.L_x_309) ;  /* 0x0000002c00248947 */ /* 0x003fea0003800000 */
.L_x_351:
[----:B------:R1:W-:Y:S04]  /*d290*/  STL [R1+0x78], R2 ;  /* 0x0000780201007387 */ /* 0x0003e80000100800 */
[----:B-----5:R2:W-:Y:S01]  /*d2a0*/  STL [R1+0x74], R0 ;  /* 0x0000740001007387 */ /* 0x0205e20000100800 */
[----:B-1----:R-:W1:Y:S03]  /*d2b0*/  S2R R2, SR_TID.X ;  /* 0x0000000000027919 */ /* 0x002e660000002100 */
[----:B--2---:R-:W2:Y:S01]  /*d2c0*/  LDL R0, [R1+0x48] ;  /* 0x0000480001007983 */ /* 0x004ea20000100800 */
[----:B-1----:R-:W-:-:S03]  /*d2d0*/  LOP3.LUT P0, RZ, R2, 0x7f, RZ, 0xc0, !PT ;  /* 0x0000007f02ff7812 */ /* 0x002fc6000780c0ff */
[----:B------:R1:W5:Y:S10]  /*d2e0*/  LDL.LU R2, [R1+0x78] ;  /* 0x0000780001027983 */ /* 0x0003740000300800 */
[----:B0-----:R-:W0:Y:S02]  /*d2f0*/  @!P0 LDC R37, c[0x0][0x500] ;  /* 0x00014000ff258b82 */ /* 0x001e240000000800 */
[----:B0-----:R2:W-:Y:S02]  /*d300*/  @!P0 SYNCS.ARRIVE.TRANS64 RZ, [R36+URZ], R37 ;  /* 0x0000002524ff89a7 */ /* 0x0015e4000800003f */
[----:B--2---:R-:W-:-:S02]  /*d310*/  PRMT R37, R0, 0x9910, RZ ;  /* 0x0000991000257816 */ /* 0x004fc400000000ff */
[----:B------:R1:W5:Y:S02]  /*d320*/  LDL.LU R0, [R1+0x74] ;  /* 0x0000740001007983 */ /* 0x0003640000300800 */
[----:B------:R-:W-:-:S13]  /*d330*/  ISETP.NE.AND P0, PT, R37, 0x2, PT ;  /* 0x000000022500780c */ /* 0x000fda0003f05270 */
[----:B-1----:R-:W-:Y:S05]  /*d340*/  @P0 BRA `(.L_x_310) ;  /* 0x0000000000040947 */ /* 0x002fea0003800000 */
[----:B------:R-:W-:Y:S01]  /*d350*/  BPT.TRAP 0x1 ;  /* 0x000000040000795c */ /* 0x000fe20000300000 */
.L_x_310:
[----:B-----5:R0:W-:Y:S04]  /*d360*/  STL [R1+0x74], R0 ;  /* 0x0000740001007387 */ /* 0x0201e80000100800 */
[----:B0-----:R-:W2:Y:S02]  /*d370*/  LDL R0, [R1+0x4c] ;  /* 0x00004c0001007983 */ /* 0x001ea40000100800 */
[----:B--2---:R-:W-:Y:S02]  /*d380*/  ISETP.NE.AND P0, PT, R0, RZ, PT ;  /* 0x000000ff0000720c */ /* 0x004fe40003f05270 */
[----:B------:R0:W5:Y:S11]  /*d390*/  LDL.LU R0, [R1+0x74] ;  /* 0x0000740001007983 */ /* 0x0001760000300800 */
[----:B0-----:R-:W-:Y:S05]  /*d3a0*/  @P0 BRA `(.L_x_311) ;  /* 0x0000000000040947 */ /* 0x001fea0003800000 */
[----:B------:R-:W-:Y:S01]  /*d3b0*/  BPT.TRAP 0x1 ;  /* 0x000000040000795c */ /* 0x000fe20000300000 */
.L_x_311:
[----:B------:R0:W-:Y:S04]  /*d3c0*/  STL [R1+0x88], R32 ;  /* 0x0000882001007387 */ /* 0x0001e80000100800 */
[----:B0-----:R-:W2:Y:S04]  /*d3d0*/  LDL R32, [R1+0x40] ;  /* 0x0000400001207983 */ /* 0x001ea80000100800 */
[----:B------:R0:W-:Y:S04]  /*d3e0*/  STL [R1+0x84], R33 ;  /* 0x0000842101007387 */ /* 0x0001e80000100800 */
[----:B0-----:R-:W3:Y:S04]  /*d3f0*/  LDL R33, [R1+0x5c] ;  /* 0x00005c0001217983 */ /* 0x001ee80000100800 */
[----:B------:R-:W-:Y:S04]  /*d400*/  STL [R1+0x80], R34 ;  /* 0x0000802201007387 */ /* 0x000fe80000100800 */
[----:B------:R0:W-:Y:S04]  /*d410*/  STL [R1+0x7c], R35 ;  /* 0x00007c2301007387 */ /* 0x0001e80000100800 */
[----:B0-----:R-:W4:Y:S04]  /*d420*/  LDL R35, [R1+0x44] ;  /* 0x0000440001237983 */ /* 0x001f280000100800 */
[----:B------:R0:W-:Y:S04]  /*d430*/  STL [R1+0x78], R5 ;  /* 0x0000780501007387 */ /* 0x0001e80000100800 */
[----:B------:R1:W-:Y:S01]  /*d440*/  STL [R1+0x74], R4 ;  /* 0x0000740401007387 */ /* 0x0003e20000100800 */
[----:B------:R-:W-:-:S03]  /*d450*/  R2UR UR9, R36 ;  /* 0x00000000240972ca */ /* 0x000fc600000e0000 */
[----:B------:R-:W4:Y:S04]  /*d460*/  LDL R34, [R1+0x38] ;  /* 0x0000380001227983 */ /* 0x000f280000100800 */
[----:B0-----:R-:W4:Y:S04]  /*d470*/  LDL R5, [R1+0x34] ;  /* 0x0000340001057983 */ /* 0x001f280000100800 */
[----:B-1----:R-:W2:Y:S01]  /*d480*/  LDL R4, [R1+0x60] ;  /* 0x0000600001047983 */ /* 0x002ea20000100800 */
[----:B---3--:R-:W-:-:S03]  /*d490*/  IMAD R36, R6, 0x4000, R33 ;  /* 0x0000400006247824 */ /* 0x008fc600078e0221 */
[----:B------:R-:W3:Y:S01]  /*d4a0*/  LDL R33, [R1+0x3c] ;  /* 0x00003c0001217983 */ /* 0x000ee20000100800 */
[----:B--2---:R-:W-:-:S03]  /*d4b0*/  R2UR UR7, R4 ;  /* 0x00000000040772ca */ /* 0x004fc600000e0000 */
[----:B------:R-:W2:Y:S01]  /*d4c0*/  LDL R4, [R1+0x30] ;  /* 0x0000300001047983 */ /* 0x000ea20000100800 */
[----:B------:R-:W-:Y:S02]  /*d4d0*/  R2UR UR19, R32 ;  /* 0x00000000201372ca */ /* 0x000fe400000e0000 */
[----:B----4-:R-:W-:Y:S01]  /*d4e0*/  R2UR UR12, R35 ;  /* 0x00000000230c72ca */ /* 0x010fe200000e0000 */
[----:B------:R-:W4:Y:S01]  /*d4f0*/  LDL.LU R32, [R1+0x88] ;  /* 0x0000880001207983 */ /* 0x000f220000300800 */
[----:B------:R-:W-:-:S03]  /*d500*/  R2UR UR21, R34 ;  /* 0x00000000221572ca */ /* 0x000fc600000e0000 */
[----:B------:R-:W4:Y:S01]  /*d510*/  LDL R35, [R1+0x2c] ;  /* 0x00002c0001237983 */ /* 0x000f220000100800 */
[----:B------:R-:W-:Y:S02]  /*d520*/  R2UR UR22, R5 ;  /* 0x00000000051672ca */ /* 0x000fe400000e0000 */
[----:B---3--:R-:W-:Y:S02]  /*d530*/  R2UR UR20, R33 ;  /* 0x00000000211472ca */ /* 0x008fe400000e0000 */
[----:B------:R-:W3:Y:S04]  /*d540*/  LDL.LU R33, [R1+0x84] ;  /* 0x0000840001217983 */ /* 0x000ee80000300800 */
[----:B------:R-:W3:Y:S04]  /*d550*/  LDL.LU R34, [R1+0x80] ;  /* 0x0000800001227983 */ /* 0x000ee80000300800 */
[----:B------:R-:W3:Y:S01]  /*d560*/  LDL R5, [R1+0x28] ;  /* 0x0000280001057983 */ /* 0x000ee20000100800 */
[----:B--2---:R-:W-:-:S03]  /*d570*/  R2UR UR23, R4 ;  /* 0x00000000041772ca */ /* 0x004fc600000e0000 */
[----:B------:R-:W2:Y:S01]  /*d580*/  LDL R4, [R1+0x24] ;  /* 0x0000240001047983 */ /* 0x000ea20000100800 */
[----:B------:R-:W-:Y:S02]  /*d590*/  R2UR UR16, R36 ;  /* 0x00000000241072ca */ /* 0x000fe400000e0000 */
[----:B------:R-:W-:Y:S01]  /*d5a0*/  R2UR UR11, R3 ;  /* 0x00000000030b72ca */ /* 0x000fe200000e0000 */
[----:B------:R-:W-:Y:S01]  /*d5b0*/  UIADD3 UR14, UP0, UR36, 0xf0, URZ ;  /* 0x000000f0240e7890 */ /* 0x000fe2000ff1e03f */
[----:B-----5:R-:W-:-:S03]  /*d5c0*/  R2UR UR10, R0 ;  /* 0x00000000000a72ca */ /* 0x020fc600000e0000 */
[----:B------:R-:W-:-:S06]  /*d5d0*/  UIADD3.X UR15, URZ, UR37, URZ, UP0, !UPT ;  /* 0x000000253f0f7290 */ /* 0x000fcc00087fe43f */
[----:B------:R-:W-:Y:S02]  /*d5e0*/  UIADD3 UR8, UR16, 0x200, URZ ;  /* 0x0000020010087890 */ /* 0x000fe4000fffe03f */
[----:B------:R-:W-:Y:S02]  /*d5f0*/  USHF.L.U32 UR11, UR11, 0x5, URZ ;  /* 0x000000050b0b7899 */ /* 0x000fe4000800063f */
[----:B------:R-:W-:Y:S02]  /*d600*/  UIADD3 UR17, UR16, 0x600, URZ ;  /* 0x0000060010117890 */ /* 0x000fe4000fffe03f */
[----:B------:R-:W-:Y:S01]  /*d610*/  UIADD3 UR18, UR16, 0xa00, URZ ;  /* 0x00000a0010127890 */ /* 0x000fe2000fffe03f */
[----:B------:R-:W-:Y:S01]  /*d620*/  UMOV UR4, 0x0 ;  /* 0x0000000000047882 */ /* 0x000fe20000000000 */
[----:B------:R-:W-:-:S03]  /*d630*/  UMOV UR5, 0x10000000 ;  /* 0x1000000000057882 */ /* 0x000fc60000000000 */
[----:B------:R0:W-:Y:S02]  /*d640*/  UTMALDG.3D [UR8], [UR14], desc[UR4] ;  /* 0x000004080e0075b4 */ /* 0x0001e40008011000 */
[----:B0-----:R-:W-:Y:S01]  /*d650*/  UMOV UR8, UR17 ;  /* 0x0000001100087c82 */ /* 0x001fe20008000000 */
[----:B------:R-:W-:Y:S02]  /*d660*/  UMOV UR10, UR19 ;  /* 0x00000013000a7c82 */ /* 0x000fe40008000000 */
[----:B------:R0:W-:Y:S01]  /*d670*/  UTMALDG.3D [UR8], [UR14], desc[UR4] ;  /* 0x000004080e0075b4 */ /* 0x0001e20008011000 */
[----:B----4-:R-:W-:Y:S02]  /*d680*/  R2UR UR19, R35 ;  /* 0x00000000231372ca */ /* 0x010fe400000e0000 */
[----:B------:R-:W4:Y:S01]  /*d690*/  LDL R35, [R1+0x20] ;  /* 0x0000200001237983 */ /* 0x000f220000100800 */
[----:B0-----:R-:W-:Y:S01]  /*d6a0*/  UMOV UR8, UR18 ;  /* 0x0000001200087c82 */ /* 0x001fe20008000000 */
[----:B------:R-:W-:-:S02]  /*d6b0*/  UMOV UR10, UR20 ;  /* 0x00000014000a7c82 */ /* 0x000fc40008000000 */
[----:B------:R0:W-:Y:S02]  /*d6c0*/  UTMALDG.3D [UR8], [UR14], desc[UR4] ;  /* 0x000004080e0075b4 */ /* 0x0001e40008011000 */
[----:B0-----:R-:W-:Y:S01]  /*d6d0*/  UMOV UR10, UR21 ;  /* 0x00000015000a7c82 */ /* 0x001fe20008000000 */
[----:B---3--:R-:W-:Y:S02]  /*d6e0*/  R2UR UR20, R5 ;  /* 0x00000000051472ca */ /* 0x008fe400000e0000 */
[----:B------:R-:W3:Y:S01]  /*d6f0*/  LDL R5, [R1+0x1c] ;  /* 0x00001c0001057983 */ /* 0x000ee20000100800 */
[----:B--2---:R-:W-:-:S03]  /*d700*/  R2UR UR21, R4 ;  /* 0x00000000041572ca */ /* 0x004fc600000e0000 */
[----:B------:R-:W2:Y:S01]  /*d710*/  LDL R4, [R1+0x18] ;  /* 0x0000180001047983 */ /* 0x000ea20000100800 */
[----:B------:R-:W-:Y:S02]  /*d720*/  UIADD3 UR17, UR16, 0xe00, URZ ;  /* 0x00000e0010117890 */ /* 0x000fe4000fffe03f */
[----:B------:R-:W-:-:S05]  /*d730*/  UIADD3 UR18, UR16, 0x1200, URZ ;  /* 0x0000120010127890 */ /* 0x000fca000fffe03f */
[----:B------:R-:W-:Y:S01]  /*d740*/  UMOV UR8, UR17 ;  /* 0x0000001100087c82 */ /* 0x000fe20008000000 */
[----:B------:R-:W-:Y:S01]  /*d750*/  UIADD3 UR17, UR16, 0x1600, URZ ;  /* 0x0000160010117890 */ /* 0x000fe2000fffe03f */
        /* <DEDUP_REMOVED lines=31> */
[----:B------:R-:W2:Y:S01]  /*d950*/  LDL R4, [R1] ;  /* 0x0000000001047983 */ /* 0x000ea20000100800 */
[----:B------:R-:W-:Y:S02]  /*d960*/  UIADD3 UR17, UR16, 0x2600, URZ ;  /* 0x0000260010117890 */ /* 0x000fe4000fffe03f */
[----:B------:R-:W-:-:S05]  /*d970*/  UIADD3 UR18, UR16, 0x2a00, URZ ;  /* 0x00002a0010127890 */ /* 0x000fca000fffe03f */
[----:B------:R-:W-:Y:S01]  /*d980*/  UMOV UR8, UR17 ;  /* 0x0000001100087c82 */ /* 0x000fe20008000000 */
[----:B------:R-:W-:Y:S01]  /*d990*/  UIADD3 UR17, UR16, 0x2e00, URZ ;  /* 0x00002e0010117890 */ /* 0x000fe2000fffe03f */
[----:B------:R0:W-:Y:S02]  /*d9a0*/  UTMALDG.3D [UR8], [UR14], desc[UR4] ;  /* 0x000004080e0075b4 */ /* 0x0001e40008011000 */
[----:B0-----:R-:W-:Y:S01]  /*d9b0*/  UMOV UR8, UR18 ;  /* 0x0000001200087c82 */ /* 0x001fe20008000000 */
[----:B------:R-:W-:Y:S01]  /*d9c0*/  UIADD3 UR18, UR16, 0x3200, URZ ;  /* 0x0000320010127890 */ /* 0x000fe2000fffe03f */
[----:B------:R-:W-:Y:S02]  /*d9d0*/  UMOV UR10, UR23 ;  /* 0x00000017000a7c82 */ /* 0x000fe40008000000 */
[----:B------:R0:W-:Y:S01]  /*d9e0*/  UTMALDG.3D [UR8], [UR14], desc[UR4] ;  /* 0x000004080e0075b4 */ /* 0x0001e20008011000 */
[----:B----4-:R-:W-:Y:S02]  /*d9f0*/  R2UR UR23, R35 ;  /* 0x00000000231772ca */ /* 0x010fe400000e0000 */
[----:B------:R-:W4:Y:S01]  /*da00*/  LDL.LU R35, [R1+0x7c] ;  /* 0x00007c0001237983 */ /* 0x000f220000300800 */
[----:B0-----:R-:W-:Y:S01]  /*da10*/  UMOV UR8, UR17 ;  /* 0x0000001100087c82 */ /* 0x001fe20008000000 */
[----:B------:R-:W-:-:S02]  /*da20*/  UMOV UR10, UR19 ;  /* 0x00000013000a7c82 */ /* 0x000fc40008000000 */
[----:B------:R0:W-:Y:S02]  /*da30*/  UTMALDG.3D [UR8], [UR14], desc[UR4] ;  /* 0x000004080e0075b4 */ /* 0x0001e40008011000 */
[----:B0-----:R-:W-:Y:S01]  /*da40*/  UMOV UR8, UR18 ;  /* 0x0000001200087c82 */ /* 0x001fe20008000000 */
[----:B------:R-:W-:Y:S02]  /*da50*/  UMOV UR10, UR20 ;  /* 0x00000014000a7c82 */ /* 0x000fe40008000000 */
[----:B------:R0:W-:Y:S02]  /*da60*/  UTMALDG.3D [UR8], [UR14], desc[UR4] ;  /* 0x000004080e0075b4 */ /* 0x0001e40008011000 */
[----:B0-----:R-:W-:Y:S01]  /*da70*/  UMOV UR10, UR21 ;  /* 0x00000015000a7c82 */ /* 0x001fe20008000000 */
[----:B---3--:R-:W-:Y:S02]  /*da80*/  R2UR UR20, R5 ;  /* 0x00000000051472ca */ /* 0x008fe400000e0000 */
[----:B------:R-:W3:Y:S01]  /*da90*/  LDL.LU R5, [R1+0x78] ;  /* 0x0000780001057983 */ /* 0x000ee20000300800 */
[----:B--2---:R-:W-:-:S03]  /*daa0*/  R2UR UR21, R4 ;  /* 0x00000000041572ca */ /* 0x004fc600000e0000 */
[----:B------:R-:W2:Y:S01]  /*dab0*/  LDL.LU R4, [R1+0x74] ;  /* 0x0000740001047983 */ /* 0x000ea20000300800 */
[----:B------:R-:W-:Y:S01]  /*dac0*/  R2UR UR13, R6 ;  /* 0x00000000060d72ca */ /* 0x000fe200000e0000 */
[----:B------:R-:W-:Y:S01]  /*dad0*/  UIADD3 UR17, UR16, 0x3600, URZ ;  /* 0x0000360010117890 */ /* 0x000fe2000fffe03f */
[----:B------:R-:W-:Y:S01]  /*dae0*/  R2UR UR19, R2 ;  /* 0x00000000021372ca */ /* 0x000fe200000e0000 */
[----:B------:R-:W-:Y:S02]  /*daf0*/  UIADD3 UR18, UR16, 0x3a00, URZ ;  /* 0x00003a0010127890 */ /* 0x000fe4000fffe03f */
[----:B------:R-:W-:Y:S02]  /*db00*/  UIADD3 UR6, UP1, UR36, 0x1f0, URZ ;  /* 0x000001f024067890 */ /* 0x000fe4000ff3e03f */
[----:B------:R-:W-:Y:S01]  /*db10*/  UIADD3 UR16, UR16, 0x3e00, URZ ;  /* 0x00003e0010107890 */ /* 0x000fe2000fffe03f */
[----:B------:R-:W-:Y:S02]  /*db20*/  UMOV UR8, UR17 ;  /* 0x0000001100087c82 */ /* 0x000fe40008000000 */
[----:B------:R0:W-:Y:S03]  /*db30*/  UTMALDG.3D [UR8], [UR14], desc[UR4] ;  /* 0x000004080e0075b4 */ /* 0x0001e60008011000 */
[----:B------:R-:W-:-:S02]  /*db40*/  ULEA UR13, UR13, UR7, 0xf ;  /* 0x000000070d0d7291 */ /* 0x000fc4000f8e783f */
[----:B------:R-:W-:Y:S02]  /*db50*/  UIADD3.X UR7, URZ, UR37, URZ, UP1, !UPT ;  /* 0x000000253f077290 */ /* 0x000fe40008ffe43f */
[----:B------:R-:W-:Y:S01]  /*db60*/  UIADD3 UR17, UR13, 0x400, URZ ;  /* 0x000004000d117890 */ /* 0x000fe2000fffe03f */
[----:B0-----:R-:W-:Y:S01]  /*db70*/  UMOV UR8, UR18 ;  /* 0x0000001200087c82 */ /* 0x001fe20008000000 */
[----:B------:R-:W-:Y:S02]  /*db80*/  UMOV UR10, UR22 ;  /* 0x00000016000a7c82 */ /* 0x000fe40008000000 */
[----:B------:R0:W-:Y:S01]  /*db90*/  UTMALDG.3D [UR8], [UR14], desc[UR4] ;  /* 0x000004080e0075b4 */ /* 0x0001e20008011000 */
[----:B------:R-:W-:Y:S01]  /*dba0*/  R2UR UR22, R7 ;  /* 0x00000000071672ca */ /* 0x000fe200000e0000 */
[----:B------:R-:W-:Y:S01]  /*dbb0*/  UIADD3 UR18, UR13, 0xc00, URZ ;  /* 0x00000c000d127890 */ /* 0x000fe2000fffe03f */
[----:B0-----:R-:W-:Y:S01]  /*dbc0*/  UMOV UR8, UR16 ;  /* 0x0000001000087c82 */ /* 0x001fe20008000000 */
[----:B------:R-:W-:Y:S01]  /*dbd0*/  UMOV UR10, UR23 ;  /* 0x00000017000a7c82 */ /* 0x000fe20008000000 */
[----:B------:R-:W-:Y:S01]  /*dbe0*/  UIADD3 UR16, UR13, 0x800, URZ ;  /* 0x000008000d107890 */ /* 0x000fe2000fffe03f */
[----:B------:R0:W-:Y:S01]  /*dbf0*/  UTMALDG.3D [UR8], [UR14], desc[UR4] ;  /* 0x000004080e0075b4 */ /* 0x0001e20008011000 */
[----:B------:R-:W-:Y:S01]  /*dc00*/  R2UR UR23, R8 ;  /* 0x00000000081772ca */ /* 0x000fe200000e0000 */
[----:B0-----:R-:W-:Y:S01]  /*dc10*/  UMOV UR10, UR19 ;  /* 0x00000013000a7c82 */ /* 0x001fe20008000000 */
[----:B------:R-:W-:-:S02]  /*dc20*/  UMOV UR8, UR13 ;  /* 0x0000000d00087c82 */ /* 0x000fc40008000000 */
[----:B------:R0:W-:Y:S01]  /*dc30*/  UTMALDG.3D [UR8], [UR6], desc[UR4] ;  /* 0x00000408060075b4 */ /* 0x0001e20008011000 */
[----:B------:R-:W-:Y:S01]  /*dc40*/  R2UR UR19, R9 ;  /* 0x00000000091372ca */ /* 0x000fe200000e0000 */
[----:B------:R-:W-:Y:S02]  /*dc50*/  UIADD3 UR14, UR13, 0x1400, URZ ;  /* 0x000014000d0e7890 */ /* 0x000fe4000fffe03f */
[----:B------:R-:W-:Y:S01]  /*dc60*/  UIADD3 UR15, UR13, 0x1800, URZ ;  /* 0x000018000d0f7890 */ /* 0x000fe2000fffe03f */
[----:B0-----:R-:W-:Y:S01]  /*dc70*/  UMOV UR8, UR17 ;  /* 0x0000001100087c82 */ /* 0x001fe20008000000 */
[----:B------:R-:W-:Y:S02]  /*dc80*/  UMOV UR10, UR20 ;  /* 0x00000014000a7c82 */ /* 0x000fe40008000000 */
[----:B------:R0:W-:Y:S01]  /*dc90*/  UTMALDG.3D [UR8], [UR6], desc[UR4] ;  /* 0x00000408060075b4 */ /* 0x0001e20008011000 */
[----:B------:R-:W-:Y:S01]  /*dca0*/  UIADD3 UR17, UR13, 0x1000, URZ ;  /* 0x000010000d117890 */ /* 0x000fe2000fffe03f */
[----:B------:R-:W-:Y:S01]  /*dcb0*/  R2UR UR20, R10 ;  /* 0x000000000a1472ca */ /* 0x000fe200000e0000 */
[----:B0-----:R-:W-:Y:S01]  /*dcc0*/  UMOV UR8, UR16 ;  /* 0x0000001000087c82 */ /* 0x001fe20008000000 */
[----:B------:R-:W-:-:S02]  /*dcd0*/  UMOV UR10, UR21 ;  /* 0x00000015000a7c82 */ /* 0x000fc40008000000 */
[----:B------:R0:W-:Y:S01]  /*dce0*/  UTMALDG.3D [UR8], [UR6], desc[UR4] ;  /* 0x00000408060075b4 */ /* 0x0001e20008011000 */
[----:B------:R-:W-:Y:S01]  /*dcf0*/  UIADD3 UR16, UR13, 0x1c00, URZ ;  /* 0x00001c000d107890 */ /* 0x000fe2000fffe03f */
[----:B0-----:R-:W-:Y:S01]  /*dd00*/  UMOV UR8, UR18 ;  /* 0x0000001200087c82 */ /* 0x001fe20008000000 */
[----:B------:R-:W-:Y:S01]  /*dd10*/  R2UR UR18, R11 ;  /* 0x000000000b1272ca */ /* 0x000fe200000e0000 */
[----:B------:R-:W-:Y:S02]  /*dd20*/  UMOV UR10, UR22 ;  /* 0x00000016000a7c82 */ /* 0x000fe40008000000 */
[----:B------:R0:W-:Y:S02]  /*dd30*/  UTMALDG.3D [UR8], [UR6], desc[UR4] ;  /* 0x00000408060075b4 */ /* 0x0001e40008011000 */
[----:B0-----:R-:W-:Y:S01]  /*dd40*/  UMOV UR8, UR17 ;  /* 0x0000001100087c82 */ /* 0x001fe20008000000 */
[----:B------:R-:W-:Y:S01]  /*dd50*/  UMOV UR10, UR23 ;  /* 0x00000017000a7c82 */ /* 0x000fe20008000000 */
[----:B------:R-:W-:Y:S01]  /*dd60*/  R2UR UR17, R12 ;  /* 0x000000000c1172ca */ /* 0x000fe200000e0000 */
[----:B------:R0:W-:Y:S02]  /*dd70*/  UTMALDG.3D [UR8], [UR6], desc[UR4] ;  /* 0x00000408060075b4 */ /* 0x0001e40008011000 */
[----:B0-----:R-:W-:Y:S01]  /*dd80*/  UMOV UR8, UR14 ;  /* 0x0000000e00087c82 */ /* 0x001fe20008000000 */
[----:B------:R-:W-:Y:S01]  /*dd90*/  UMOV UR10, UR19 ;  /* 0x00000013000a7c82 */ /* 0x000fe20008000000 */
[----:B------:R-:W-:Y:S01]  /*dda0*/  R2UR UR19, R13 ;  /* 0x000000000d1372ca */ /* 0x000fe200000e0000 */
[----:B------:R0:W-:Y:S01]  /*ddb0*/  UTMALDG.3D [UR8], [UR6], desc[UR4] ;  /* 0x00000408060075b4 */ /* 0x0001e20008011000 */
[----:B------:R-:W-:Y:S01]  /*ddc0*/  UIADD3 UR14, UR13, 0x2000, URZ ;  /* 0x000020000d0e7890 */ /* 0x000fe2000fffe03f */
[----:B0-----:R-:W-:Y:S01]  /*ddd0*/  UMOV UR8, UR15 ;  /* 0x0000000f00087c82 */ /* 0x001fe20008000000 */
[----:B------:R-:W-:Y:S01]  /*dde0*/  UMOV UR10, UR20 ;  /* 0x00000014000a7c82 */ /* 0x000fe20008000000 */
[----:B------:R-:W-:Y:S01]  /*ddf0*/  R2UR UR20, R14 ;  /* 0x000000000e1472ca */ /* 0x000fe200000e0000 */
[----:B------:R0:W-:Y:S01]  /*de00*/  UTMALDG.3D [UR8], [UR6], desc[UR4] ;  /* 0x00000408060075b4 */ /* 0x0001e20008011000 */
[----:B------:R-:W-:Y:S01]  /*de10*/  UIADD3 UR15, UR13, 0x2400, URZ ;  /* 0x000024000d0f7890 */ /* 0x000fe2000fffe03f */
[----:B0-----:R-:W-:Y:S01]  /*de20*/  UMOV UR10, UR18 ;  /* 0x00000012000a7c82 */ /* 0x001fe20008000000 */
[----:B------:R-:W-:Y:S01]  /*de30*/  R2UR UR18, R15 ;  /* 0x000000000f1272ca */ /* 0x000fe200000e0000 */
[----:B------:R-:W-:Y:S01]  /*de40*/  UMOV UR8, UR16 ;  /* 0x0000001000087c82 */ /* 0x000fe20008000000 */
[----:B------:R-:W-:Y:S01]  /*de50*/  UIADD3 UR16, UR13, 0x2800, URZ ;  /* 0x000028000d107890 */ /* 0x000fe2000fffe03f */
        /* <DEDUP_REMOVED lines=71> */
[----:B--2---:R-:W-:Y:S01]  /*e2d0*/  ISETP.GT.AND P1, PT, R4, 0x1, PT ;  /* 0x000000010400780c */ /* 0x004fe20003f24270 */
[----:B0-----:R-:W-:Y:S01]  /*e2e0*/  UMOV UR8, UR16 ;  /* 0x0000001000087c82 */ /* 0x001fe20008000000 */
[----:B------:R-:W-:Y:S01]  /*e2f0*/  UMOV UR10, UR20 ;  /* 0x00000014000a7c82 */ /* 0x000fe20008000000 */
[----:B------:R-:W-:Y:S01]  /*e300*/  R2UR UR20, R30 ;  /* 0x000000001e1472ca */ /* 0x000fe200000e0000 */
[----:B------:R0:W-:Y:S01]  /*e310*/  UTMALDG.3D [UR8], [UR6], desc[UR4] ;  /* 0x00000408060075b4 */ /* 0x0001e20008011000 */
[----:B------:R-:W-:Y:S01]  /*e320*/  UIADD3 UR16, UR13, 0x6400, URZ ;  /* 0x000064000d107890 */ /* 0x000fe2000fffe03f */
[----:B------:R-:W-:Y:S01]  /*e330*/  VIADD R6, R6, 0x1 ;  /* 0x0000000106067836 */ /* 0x000fe20000000000 */
[----:B0-----:R-:W-:Y:S01]  /*e340*/  UMOV UR10, UR18 ;  /* 0x00000012000a7c82 */ /* 0x001fe20008000000 */
[----:B------:R-:W-:Y:S01]  /*e350*/  R2UR UR18, R31 ;  /* 0x000000001f1272ca */ /* 0x000fe200000e0000 */
[----:B------:R-:W-:Y:S01]  /*e360*/  UMOV UR8, UR14 ;  /* 0x0000000e00087c82 */ /* 0x000fe20008000000 */
[----:B------:R-:W-:Y:S01]  /*e370*/  UIADD3 UR14, UR13, 0x6800, URZ ;  /* 0x000068000d0e7890 */ /* 0x000fe2000fffe03f */
[----:B------:R0:W-:Y:S01]  /*e380*/  UTMALDG.3D [UR8], [UR6], desc[UR4] ;  /* 0x00000408060075b4 */ /* 0x0001e20008011000 */
[----:B------:R-:W-:Y:S01]  /*e390*/  ISETP.NE.AND P0, PT, R6, 0x4, PT ;  /* 0x000000040600780c */ /* 0x000fe20003f05270 */
[----:B0-----:R-:W-:Y:S01]  /*e3a0*/  UMOV UR8, UR15 ;  /* 0x0000000f00087c82 */ /* 0x001fe20008000000 */
[----:B------:R-:W-:Y:S01]  /*e3b0*/  UMOV UR10, UR17 ;  /* 0x00000011000a7c82 */ /* 0x000fe20008000000 */
[----:B------:R-:W-:Y:S01]  /*e3c0*/  R2UR UR17, R32 ;  /* 0x00000000201172ca */ /* 0x000fe200000e0000 */
[----:B------:R0:W-:Y:S01]  /*e3d0*/  UTMALDG.3D [UR8], [UR6], desc[UR4] ;  /* 0x00000408060075b4 */ /* 0x0001e20008011000 */
[----:B------:R-:W-:Y:S01]  /*e3e0*/  UIADD3 UR15, UR13, 0x6c00, URZ ;  /* 0x00006c000d0f7890 */ /* 0x000fe2000fffe03f */
[----:B------:R-:W-:Y:S01]  /*e3f0*/  SEL R36, RZ, 0x1, P0 ;  /* 0x00000001ff247807 */ /* 0x000fe20000000000 */
[----:B0-----:R-:W-:Y:S01]  /*e400*/  UMOV UR8, UR16 ;  /* 0x0000001000087c82 */ /* 0x001fe20008000000 */
[----:B------:R-:W-:Y:S01]  /*e410*/  UMOV UR10, UR19 ;  /* 0x00000013000a7c82 */ /* 0x000fe20008000000 */
[----:B------:R-:W-:Y:S01]  /*e420*/  R2UR UR19, R33 ;  /* 0x00000000211372ca */ /* 0x000fe200000e0000 */
[----:B------:R0:W-:Y:S01]  /*e430*/  UTMALDG.3D [UR8], [UR6], desc[UR4] ;  /* 0x00000408060075b4 */ /* 0x0001e20008011000 */
[----:B------:R-:W-:Y:S01]  /*e440*/  UIADD3 UR16, UR13, 0x7000, URZ ;  /* 0x000070000d107890 */ /* 0x000fe2000fffe03f */
[----:B---3--:R-:W-:Y:S01]  /*e450*/  LOP3.LUT R5, R5, R36, RZ, 0x3c, !PT ;  /* 0x0000002405057212 */ /* 0x008fe200078e3cff */
[----:B0-----:R-:W-:Y:S01]  /*e460*/  UMOV UR8, UR14 ;  /* 0x0000000e00087c82 */ /* 0x001fe20008000000 */
[----:B------:R-:W-:Y:S01]  /*e470*/  UMOV UR10, UR20 ;  /* 0x00000014000a7c82 */ /* 0x000fe20008000000 */
[----:B------:R-:W-:Y:S01]  /*e480*/  R2UR UR20, R34 ;  /* 0x00000000221472ca */ /* 0x000fe200000e0000 */
[----:B------:R0:W-:Y:S01]  /*e490*/  UTMALDG.3D [UR8], [UR6], desc[UR4] ;  /* 0x00000408060075b4 */ /* 0x0001e20008011000 */
[----:B------:R-:W-:Y:S01]  /*e4a0*/  UIADD3 UR14, UR13, 0x7400, URZ ;  /* 0x000074000d0e7890 */ /* 0x000fe2000fffe03f */
[----:B------:R-:W-:Y:S01]  /*e4b0*/  VIADD R4, R4, 0xffffffff ;  /* 0xffffffff04047836 */ /* 0x000fe20000000000 */
[----:B------:R-:W-:Y:S01]  /*e4c0*/  SEL R6, R6, RZ, P0 ;  /* 0x000000ff06067207 */ /* 0x000fe20000000000 */
[----:B------:R-:W-:Y:S01]  /*e4d0*/  VIADD R3, R3, 0x1 ;  /* 0x0000000103037836 */ /* 0x000fe20000000000 */
[----:B0-----:R-:W-:Y:S01]  /*e4e0*/  UMOV UR10, UR18 ;  /* 0x00000012000a7c82 */ /* 0x001fe20008000000 */
[----:B----4-:R-:W-:Y:S01]  /*e4f0*/  R2UR UR18, R35 ;  /* 0x00000000231272ca */ /* 0x010fe200000e0000 */
[----:B------:R-:W-:Y:S01]  /*e500*/  UMOV UR8, UR15 ;  /* 0x0000000f00087c82 */ /* 0x000fe20008000000 */
[----:B------:R-:W-:Y:S01]  /*e510*/  UIADD3 UR15, UR13, 0x7800, URZ ;  /* 0x000078000d0f7890 */ /* 0x000fe2000fffe03f */
[----:B------:R0:W-:Y:S01]  /*e520*/  UTMALDG.3D [UR8], [UR6], desc[UR4] ;  /* 0x00000408060075b4 */ /* 0x0001e20008011000 */
[----:B------:R-:W-:Y:S01]  /*e530*/  UIADD3 UR13, UR13, 0x7c00, URZ ;  /* 0x00007c000d0d7890 */ /* 0x000fe2000fffe03f */
[----:B0-----:R-:W-:Y:S01]  /*e540*/  UMOV UR8, UR16 ;  /* 0x0000001000087c82 */ /* 0x001fe20008000000 */
[----:B------:R-:W-:-:S02]  /*e550*/  UMOV UR10, UR17 ;  /* 0x00000011000a7c82 */ /* 0x000fc40008000000 */
[----:B------:R0:W-:Y:S02]  /*e560*/  UTMALDG.3D [UR8], [UR6], desc[UR4] ;  /* 0x00000408060075b4 */ /* 0x0001e40008011000 */
[----:B0-----:R-:W-:Y:S01]  /*e570*/  UMOV UR8, UR14 ;  /* 0x0000000e00087c82 */ /* 0x001fe20008000000 */
[----:B------:R-:W-:Y:S02]  /*e580*/  UMOV UR10, UR19 ;  /* 0x00000013000a7c82 */ /* 0x000fe40008000000 */
[----:B------:R0:W-:Y:S02]  /*e590*/  UTMALDG.3D [UR8], [UR6], desc[UR4] ;  /* 0x00000408060075b4 */ /* 0x0001e40008011000 */
[----:B0-----:R-:W-:Y:S01]  /*e5a0*/  UMOV UR8, UR15 ;  /* 0x0000000f00087c82 */ /* 0x001fe20008000000 */
[----:B------:R-:W-:Y:S02]  /*e5b0*/  UMOV UR10, UR20 ;  /* 0x00000014000a7c82 */ /* 0x000fe40008000000 */
[----:B------:R0:W-:Y:S02]  /*e5c0*/  UTMALDG.3D [UR8], [UR6], desc[UR4] ;  /* 0x00000408060075b4 */ /* 0x0001e40008011000 */
[----:B0-----:R-:W-:Y:S01]  /*e5d0*/  UMOV UR8, UR13 ;  /* 0x0000000d00087c82 */ /* 0x001fe20008000000 */
[----:B------:R-:W-:-:S02]  /*e5e0*/  UMOV UR10, UR18 ;  /* 0x00000012000a7c82 */ /* 0x000fc40008000000 */
[----:B------:R1:W-:Y:S02]  /*e5f0*/  UTMALDG.3D [UR8], [UR6], desc[UR4] ;  /* 0x00000408060075b4 */ /* 0x0003e40008011000 */
[----:B-1----:R-:W-:Y:S05]  /*e600*/  @P1 BRA `(.L_x_312) ;  /* 0xffffffec00041947 */ /* 0x002fea000383ffff */
.L_x_306:
[----:B------:R-:W-:Y:S05]  /*e610*/  BSYNC B6 ;  /* 0x0000000000067941 */ /* 0x000fea0003800000 */
.L_x_305:
[----:B------:R-:W2:Y:S01]  /*e620*/  LDL.LU R30, [R1+0x70] ;  /* 0x00007000011e7983 */ /* 0x000ea20000300800 */
[----:B------:R-:W-:-:S03]  /*e630*/  ULDC.64 UR4, c[0x0][0x650] ;  /* 0x0001940000047ab9 */ /* 0x000fc60000000a00 */
[----:B------:R-:W0:Y:S04]  /*e640*/  LDL.LU R31, [R1+0x68] ;  /* 0x00006800011f7983 */ /* 0x000e280000300800 */
[----:B------:R-:W0:Y:S04]  /*e650*/  LDL R32, [R1+0x64] ;  /* 0x0000640001207983 */ /* 0x000e280000100800 */
[----:B------:R-:W3:Y:S04]  /*e660*/  LDL.LU R33, [R1+0x6c] ;  /* 0x00006c0001217983 */ /* 0x000ee80000300800 */
[----:B------:R-:W4:Y:S04]  /*e670*/  LDL.LU R34, [R1+0x54] ;  /* 0x0000540001227983 */ /* 0x000f280000300800 */
[----:B------:R-:W5:Y:S01]  /*e680*/  LDL.LU R35, [R1+0x58] ;  /* 0x0000580001237983 */ /* 0x000f620000300800 */
[----:B------:R-:W-:Y:S01]  /*e690*/  BSSY B0, `(.L_x_313) ;  /* 0x0000078000007945 */ /* 0x000fe20003800000 */
[----:B------:R-:W-:-:S02]  /*e6a0*/  IMAD.MOV.U32 R17, RZ, RZ, -0x1 ;  /* 0xffffffffff117424 */ /* 0x000fc400078e00ff */
[----:B------:R-:W-:Y:S01]  /*e6b0*/  IMAD.MOV.U32 R16, RZ, RZ, -0x1 ;  /* 0xffffffffff107424 */ /* 0x000fe200078e00ff */
[----:B--2---:R-:W-:Y:S01]  /*e6c0*/  LOP3.LUT P1, RZ, R30, 0xff, RZ, 0xc0, !PT ;  /* 0x000000ff1eff7812 */ /* 0x004fe2000782c0ff */
[----:B0-----:R-:W-:-:S12]  /*e6d0*/  IMAD.IADD R0, R32, 0x1, R31 ;  /* 0x0000000120007824 */ /* 0x001fd800078e021f */
[----:B------:R-:W0:Y:S01]  /*e6e0*/  @P1 S2R R4, SR_CgaCtaId ;  /* 0x0000000000041919 */ /* 0x000e220000008800 */
[----:B------:R-:W-:Y:S02]  /*e6f0*/  @P1 MOV R3, 0x400 ;  /* 0x0000040000031802 */ /* 0x000fe40000000f00 */
[----:B------:R-:W-:Y:S02]  /*e700*/  SHF.R.U32.HI R2, RZ, 0x2, R0 ;  /* 0x00000002ff027819 */ /* 0x000fe40000011600 */
[----:B------:R-:W-:Y:S02]  /*e710*/  ISETP.GT.U32.AND P0, PT, R0, 0x3, PT ;  /* 0x000000030000780c */ /* 0x000fe40003f04070 */
[----:B------:R-:W-:Y:S02]  /*e720*/  LOP3.LUT R2, R2, 0x1, RZ, 0xc0, !PT ;  /* 0x0000000102027812 */ /* 0x000fe400078ec0ff */
[----:B------:R-:W-:Y:S02]  /*e730*/  ISETP.LT.U32.AND P0, PT, R32, 0x4, P0 ;  /* 0x000000042000780c */ /* 0x000fe40000701070 */
[----:B-----5:R-:W-:-:S04]  /*e740*/  IADD3 R35, P2, R35, UR38, RZ ;  /* 0x0000002623237c10 */ /* 0x020fc8000ff5e0ff */
[----:B----4-:R-:W-:Y:S01]  /*e750*/  IADD3.X R34, R34, UR43, RZ, P2, !PT ;  /* 0x0000002b22227c10 */ /* 0x010fe200097fe4ff */
[----:B------:R1:W-:Y:S01]  /*e760*/  STL [R1+0x58], R35 ;  /* 0x0000582301007387 */ /* 0x0003e20000100800 */
[----:B------:R-:W-:-:S03]  /*e770*/  ISETP.GE.U32.AND P2, PT, R35, UR4, PT ;  /* 0x0000000423007c0c */ /* 0x000fc6000bf46070 */
[----:B------:R1:W-:Y:S01]  /*e780*/  STL [R1+0x54], R34 ;  /* 0x0000542201007387 */ /* 0x0003e20000100800 */
[----:B0-----:R-:W-:Y:S01]  /*e790*/  @P1 LEA R3, R4, R3, 0x18 ;  /* 0x0000000304031211 */ /* 0x001fe200078ec0ff */
[----:B------:R-:W-:-:S03]  /*e7a0*/  IMAD.MOV.U32 R4, RZ, RZ, -0x1 ;  /* 0xffffffffff047424 */ /* 0x000fc600078e00ff */
[----:B------:R0:W-:Y:S01]  /*e7b0*/  @P1 SYNCS.ARRIVE.TRANS64.A1T0 RZ, [R3+URZ+0x58], RZ ;  /* 0x000058ff03ff19a7 */ /* 0x0001e2000810003f */
[----:B------:R-:W-:Y:S02]  /*e7c0*/  ISETP.NE.U32.AND P1, PT, R2, 0x1, PT ;  /* 0x000000010200780c */ /* 0x000fe40003f25070 */
[----:B------:R-:W-:Y:S02]  /*e7d0*/  SEL R2, RZ, 0x1, !P0 ;  /* 0x00000001ff027807 */ /* 0x000fe40004000000 */
[----:B------:R-:W-:Y:S02]  /*e7e0*/  ISETP.GT.U32.AND P1, PT, R32, 0x3, !P1 ;  /* 0x000000032000780c */ /* 0x000fe40004f24070 */
[----:B------:R-:W-:Y:S02]  /*e7f0*/  ISETP.GE.U32.AND.EX P0, PT, R34, UR5, PT, P2 ;  /* 0x0000000522007c0c */ /* 0x000fe4000bf06120 */
[----:B0-----:R-:W-:-:S04]  /*e800*/  SEL R3, RZ, 0x1, !P1 ;  /* 0x00000001ff037807 */ /* 0x001fc80004800000 */
[----:B---3--:R-:W-:Y:S02]  /*e810*/  LOP3.LUT R33, R3, R33, R2, 0x96, !PT ;  /* 0x0000002103217212 */ /* 0x008fe400078e9602 */
[----:B------:R-:W-:Y:S02]  /*e820*/  LOP3.LUT R3, R0, 0x3, RZ, 0xc0, !PT ;  /* 0x0000000300037812 */ /* 0x000fe400078ec0ff */
[----:B------:R-:W-:Y:S01]  /*e830*/  PRMT R0, RZ, 0x7610, R0 ;  /* 0x00007610ff007816 */ /* 0x000fe20000000000 */
[----:B------:R1:W-:Y:S01]  /*e840*/  STL [R1+0x6c], R33 ;  /* 0x00006c2101007387 */ /* 0x0003e20000100800 */
[----:B------:R-:W-:-:S03]  /*e850*/  PRMT R2, RZ, 0x7610, R2 ;  /* 0x00007610ff027816 */ /* 0x000fc60000000002 */
[----:B------:R1:W-:Y:S04]  /*e860*/  STL [R1+0x44], R4 ;  /* 0x0000440401007387 */ /* 0x0003e80000100800 */
[----:B------:R1:W-:Y:S04]  /*e870*/  STL.S16 [R1+0x70], R0 ;  /* 0x0000700001007387 */ /* 0x0003e80000100600 */
[----:B------:R1:W-:Y:S01]  /*e880*/  STL [R1+0x68], R3 ;  /* 0x0000680301007387 */ /* 0x0003e20000100800 */
[----:B------:R-:W-:Y:S05]  /*e890*/  @P0 BRA `(.L_x_314) ;  /* 0x00000004005c0947 */ /* 0x000fea0003800000 */
[----:B------:R-:W-:Y:S01]  /*e8a0*/  ULDC.64 UR4, c[0x0][0x628] ;  /* 0x00018a0000047ab9 */ /* 0x000fe20000000a00 */
[----:B------:R-:W0:Y:S01]  /*e8b0*/  S2R R9, SR_CTAID.X ;  /* 0x0000000000097919 */ /* 0x000e220000002500 */
[----:B------:R-:W-:Y:S01]  /*e8c0*/  ISETP.NE.U32.AND P0, PT, RZ, UR4, PT ;  /* 0x00000004ff007c0c */ /* 0x000fe2000bf05070 */
[----:B------:R-:W-:Y:S01]  /*e8d0*/  ULDC UR7, c[0x0][0x630] ;  /* 0x00018c0000077ab9 */ /* 0x000fe20000000800 */
[----:B------:R-:W-:Y:S01]  /*e8e0*/  IMAD.MOV.U32 R2, RZ, RZ, R35 ;  /* 0x000000ffff027224 */ /* 0x000fe200078e0023 */
[----:B-1----:R-:W1:Y:S01]  /*e8f0*/  S2R R0, SR_CTAID.Y ;  /* 0x0000000000007919 */ /* 0x002e620000002600 */
[----:B------:R-:W-:Y:S01]  /*e900*/  ISETP.NE.AND.EX P0, PT, RZ, UR5, PT, P0 ;  /* 0x00000005ff007c0c */ /* 0x000fe2000bf05300 */
[----:B------:R-:W-:-:S12]  /*e910*/  IMAD.MOV.U32 R3, RZ, RZ, R34 ;  /* 0x000000ffff037224 */ /* 0x000fd800078e0022 */
[----:B------:R-:W-:Y:S05]  /*e920*/  @!P0 BRA `(.L_x_315) ;  /* 0x0000000000288947 */ /* 0x000fea0003800000 */
[----:B------:R-:W-:Y:S02]  /*e930*/  ULDC UR6, c[0x0][0x634] ;  /* 0x00018d0000067ab9 */ /* 0x000fe40000000800 */
[----:B------:R-:W-:-:S05]  /*e940*/  IADD3 R7, P0, R35, UR6, RZ ;  /* 0x0000000623077c10 */ /* 0x000fca000ff1e0ff */
[----:B------:R-:W-:-:S04]  /*e950*/  IMAD.X R11, RZ, RZ, R34, P0 ;  /* 0x000000ffff0b7224 */ /* 0x000fc800000e0622 */
[----:B------:R-:W-:-:S04]  /*e960*/  IMAD.WIDE.U32 R4, R11, UR4, RZ ;  /* 0x000000040b047c25 */ /* 0x000fc8000f8e00ff */
[----:B------:R-:W-:-:S04]  /*e970*/  IMAD.WIDE.U32 R4, P0, R7, UR5, R4 ;  /* 0x0000000507047c25 */ /* 0x000fc8000f800004 */
[----:B------:R-:W-:-:S04]  /*e980*/  IMAD.WIDE.U32 R6, R7, UR4, RZ ;  /* 0x0000000407067c25 */ /* 0x000fc8000f8e00ff */
[----:B------:R-:W-:Y:S01]  /*e990*/  IMAD.X R3, RZ, RZ, RZ, P0 ;  /* 0x000000ffff037224 */ /* 0x000fe200000e06ff */
[----:B------:R-:W-:Y:S01]  /*e9a0*/  IADD3 RZ, P0, R7, R4, RZ ;  /* 0x0000000407ff7210 */ /* 0x000fe20007f1e0ff */
[----:B------:R-:W-:-:S04]  /*e9b0*/  IMAD.MOV.U32 R2, RZ, RZ, R5 ;  /* 0x000000ffff027224 */ /* 0x000fc800078e0005 */
[----:B------:R-:W-:-:S08]  /*e9c0*/  IMAD.WIDE.U32.X R2, R11, UR5, R2, P0 ;  /* 0x000000050b027c25 */ /* 0x000fd000080e0402 */
.L_x_315:
[--C-:B------:R-:W-:Y:S01]  /*e9d0*/  SHF.R.U64 R6, R2, UR7, R3.reuse ;  /* 0x0000000702067c19 */ /* 0x100fe20008001203 */
[----:B------:R-:W-:Y:S01]  /*e9e0*/  ULDC.64 UR4, c[0x0][0x620] ;  /* 0x0001880000047ab9 */ /* 0x000fe20000000a00 */
[----:B------:R-:W-:Y:S01]  /*e9f0*/  SHF.R.U32.HI R2, RZ, UR7, R3 ;  /* 0x00000007ff027c19 */ /* 0x000fe20008011603 */
[----:B------:R-:W-:Y:S01]  /*ea00*/  IMAD.MOV.U32 R3, RZ, RZ, R34 ;  /* 0x000000ffff037224 */ /* 0x000fe200078e0022 */
[----:B------:R-:W-:Y:S01]  /*ea10*/  IADD3 R5, P0, RZ, -R6, RZ ;  /* 0x80000006ff057210 */ /* 0x000fe20007f1e0ff */
[----:B------:R-:W2:Y:S01]  /*ea20*/  LDC R14, c[0x0][0x144] ;  /* 0x00005100ff0e7b82 */ /* 0x000ea20000000800 */
[----:B0-----:R-:W-:Y:S01]  /*ea30*/  I2FP.F32.U32 R7, R9 ;  /* 0x0000000900077245 */ /* 0x001fe20000201000 */
[----:B------:R-:W-:Y:S01]  /*ea40*/  ULDC.64 UR8, c[0x0][0x640] ;  /* 0x0001900000087ab9 */ /* 0x000fe20000000a00 */
[----:B------:R-:W-:Y:S01]  /*ea50*/  ULDC UR6, c[0x0][0x608] ;  /* 0x0001820000067ab9 */ /* 0x000fe20000000800 */
[----:B------:R-:W-:Y:S01]  /*ea60*/  IMAD.X R2, RZ, RZ, ~R2, P0 ;  /* 0x000000ffff027224 */ /* 0x000fe200000e0e02 */
[----:B------:R-:W-:-:S03]  /*ea70*/  ISETP.NE.U32.AND P0, PT, RZ, UR8, PT ;  /* 0x00000008ff007c0c */ /* 0x000fc6000bf05070 */
[----:B------:R-:W-:Y:S01]  /*ea80*/  IMAD R4, R2, UR4, RZ ;  /* 0x0000000402047c24 */ /* 0x000fe2000f8e02ff */
[----:B------:R-:W-:Y:S01]  /*ea90*/  ISETP.NE.AND.EX P0, PT, RZ, UR9, PT, P0 ;  /* 0x00000009ff007c0c */ /* 0x000fe2000bf05300 */
[----:B------:R-:W-:-:S04]  /*eaa0*/  IMAD.MOV.U32 R2, RZ, RZ, R35 ;  /* 0x000000ffff027224 */ /* 0x000fc800078e0023 */
[----:B------:R-:W-:Y:S01]  /*eab0*/  IMAD.WIDE.U32 R2, R5, UR4, R2 ;  /* 0x0000000405027c25 */ /* 0x000fe2000f8e0002 */
[----:B------:R-:W-:-:S03]  /*eac0*/  ULDC UR4, c[0x0][0x150] ;  /* 0x0000540000047ab9 */ /* 0x000fc60000000800 */
[----:B------:R-:W-:Y:S02]  /*ead0*/  IMAD R5, R5, UR5, R4 ;  /* 0x0000000505057c24 */ /* 0x000fe4000f8e0204 */
[----:B------:R-:W-:Y:S01]  /*eae0*/  FMUL R4, R7, UR4 ;  /* 0x0000000407047c20 */ /* 0x000fe20008400000 */
[----:B------:R-:W-:Y:S01]  /*eaf0*/  ULDC UR4, c[0x0][0x618] ;  /* 0x0001860000047ab9 */ /* 0x000fe20000000800 */
[----:B------:R-:W-:Y:S01]  /*eb00*/  ULDC UR5, c[0x0][0x154] ;  /* 0x0000550000057ab9 */ /* 0x000fe20000000800 */
[----:B------:R-:W-:Y:S01]  /*eb10*/  IMAD.IADD R3, R3, 0x1, R5 ;  /* 0x0000000103037824 */ /* 0x000fe200078e0205 */
[----:B------:R-:W0:Y:S02]  /*eb20*/  LDC R7, c[0x0][0x148] ;  /* 0x00005200ff077b82 */ /* 0x000e240000000800 */
[----:B------:R-:W3:Y:S02]  /*eb30*/  F2I.U32.TRUNC.NTZ R4, R4 ;  /* 0x0000000400047305 */ /* 0x000ee4000020f000 */
[----:B------:R-:W-:-:S02]  /*eb40*/  SHF.R.U64 R8, R2, UR4, R3 ;  /* 0x0000000402087c19 */ /* 0x000fc40008001203 */
[----:B-1----:R-:W-:Y:S02]  /*eb50*/  I2FP.F32.U32 R2, R0 ;  /* 0x0000000000027245 */ /* 0x002fe40000201000 */
[----:B------:R-:W-:Y:S01]  /*eb60*/  SHF.R.U32.HI R3, RZ, UR4, R3 ;  /* 0x00000004ff037c19 */ /* 0x000fe20008011603 */
[----:B------:R-:W-:Y:S02]  /*eb70*/  ULDC UR4, c[0x0][0x658] ;  /* 0x0001960000047ab9 */ /* 0x000fe40000000800 */
[----:B------:R-:W-:Y:S01]  /*eb80*/  FMUL R12, R2, UR5 ;  /* 0x00000005020c7c20 */ /* 0x000fe20008400000 */
[--C-:B------:R-:W-:Y:S02]  /*eb90*/  SHF.R.U64 R11, R8, UR6, R3.reuse ;  /* 0x00000006080b7c19 */ /* 0x100fe40008001203 */
[----:B------:R-:W-:-:S03]  /*eba0*/  SHF.R.U32.HI R2, RZ, UR6, R3 ;  /* 0x00000006ff027c19 */ /* 0x000fc60008011603 */
[----:B------:R-:W1:Y:S01]  /*ebb0*/  F2I.U32.TRUNC.NTZ R12, R12 ;  /* 0x0000000c000c7305 */ /* 0x000e62000020f000 */
[----:B------:R-:W-:Y:S01]  /*ebc0*/  SHF.R.U64 R10, R11, UR4, R2 ;  /* 0x000000040b0a7c19 */ /* 0x000fe20008001202 */
[----:B---3--:R-:W-:Y:S01]  /*ebd0*/  IMAD.MOV R4, RZ, RZ, -R4 ;  /* 0x000000ffff047224 */ /* 0x008fe200078e0a04 */
[----:B------:R-:W-:-:S03]  /*ebe0*/  SHF.R.U32.HI R13, RZ, UR4, R2 ;  /* 0x00000004ff0d7c19 */ /* 0x000fc60008011602 */
[----:B--2---:R-:W-:Y:S02]  /*ebf0*/  IMAD R9, R14, R4, R9 ;  /* 0x000000040e097224 */ /* 0x004fe400078e0209 */
[----:B------:R-:W-:Y:S02]  /*ec00*/  IMAD.MOV.U32 R2, RZ, RZ, R10 ;  /* 0x000000ffff027224 */ /* 0x000fe400078e000a */
[----:B------:R-:W-:Y:S01]  /*ec10*/  IMAD.MOV.U32 R3, RZ, RZ, R13 ;  /* 0x000000ffff037224 */ /* 0x000fe200078e000d */
[----:B------:R-:W-:Y:S06]  /*ec20*/  @!P0 BRA `(.L_x_316) ;  /* 0x0000000000288947 */ /* 0x000fec0003800000 */
[----:B------:R-:W-:Y:S02]  /*ec30*/  ULDC UR4, c[0x0][0x64c] ;  /* 0x0001930000047ab9 */ /* 0x000fe40000000800 */
[----:B------:R-:W-:-:S05]  /*ec40*/  IADD3 R3, P0, R10, UR4, RZ ;  /* 0x000000040a037c10 */ /* 0x000fca000ff1e0ff */
[----:B------:R-:W-:-:S04]  /*ec50*/  IMAD.X R13, RZ, RZ, R13, P0 ;  /* 0x000000ffff0d7224 */ /* 0x000fc800000e060d */
[----:B------:R-:W-:-:S04]  /*ec60*/  IMAD.WIDE.U32 R4, R13, UR8, RZ ;  /* 0x000000080d047c25 */ /* 0x000fc8000f8e00ff */
[----:B------:R-:W-:-:S04]  /*ec70*/  IMAD.WIDE.U32 R4, P0, R3, UR9, R4 ;  /* 0x0000000903047c25 */ /* 0x000fc8000f800004 */
[----:B------:R-:W-:-:S04]  /*ec80*/  IMAD.WIDE.U32 R2, R3, UR8, RZ ;  /* 0x0000000803027c25 */ /* 0x000fc8000f8e00ff */
[----:B------:R-:W-:Y:S01]  /*ec90*/  IMAD.MOV.U32 R2, RZ, RZ, R5 ;  /* 0x000000ffff027224 */ /* 0x000fe200078e0005 */
[----:B------:R-:W-:Y:S01]  /*eca0*/  IADD3 RZ, P1, R3, R4, RZ ;  /* 0x0000000403ff7210 */ /* 0x000fe20007f3e0ff */
[----:B------:R-:W-:-:S04]  /*ecb0*/  IMAD.X R3, RZ, RZ, RZ, P0 ;  /* 0x000000ffff037224 */ /* 0x000fc800000e06ff */
[----:B------:R-:W-:-:S08]  /*ecc0*/  IMAD.WIDE.U32.X R2, R13, UR9, R2, P1 ;  /* 0x000000090d027c25 */ /* 0x000fd000088e0402 */
.L_x_316:
[----:B------:R-:W2:Y:S01]  /*ecd0*/  LDC R4, c[0x0][0x65c] ;  /* 0x00019700ff047b82 */ /* 0x000ea20000000800 */
[----:B------:R-:W-:Y:S01]  /*ece0*/  ULDC UR4, c[0x0][0x648] ;  /* 0x0001920000047ab9 */ /* 0x000fe20000000800 */
[----:B------:R3:W-:Y:S01]  /*ecf0*/  STL [R1+0x44], R6 ;  /* 0x0000440601007387 */ /* 0x0007e20000100800 */
[----:B------:R-:W-:Y:S01]  /*ed00*/  SHF.R.U64 R2, R2, UR4, R3 ;  /* 0x0000000402027c19 */ /* 0x000fe20008001203 */
[----:B-1----:R-:W-:Y:S01]  /*ed10*/  IMAD.MOV R12, RZ, RZ, -R12 ;  /* 0x000000ffff0c7224 */ /* 0x002fe200078e0a0c */
[----:B------:R-:W-:Y:S01]  /*ed20*/  LOP3.LUT R11, R11, UR42, RZ, 0xc0, !PT ;  /* 0x0000002a0b0b7c12 */ /* 0x000fe2000f8ec0ff */
[----:B------:R-:W-:Y:S01]  /*ed30*/  ULDC UR4, c[0x0][0x638] ;  /* 0x00018e0000047ab9 */ /* 0x000fe20000000800 */
[----:B------:R-:W-:Y:S01]  /*ed40*/  LOP3.LUT R5, R8, UR40, RZ, 0xc0, !PT ;  /* 0x0000002808057c12 */ /* 0x000fe2000f8ec0ff */
[----:B------:R-:W-:Y:S01]  /*ed50*/  IMAD.MOV R3, RZ, RZ, -R2 ;  /* 0x000000ffff037224 */ /* 0x000fe200078e0a02 */
[----:B------:R-:W-:Y:S01]  /*ed60*/  ULDC UR5, c[0x0][0x610] ;  /* 0x0001840000057ab9 */ /* 0x000fe20000000800 */
[----:B------:R-:W-:-:S02]  /*ed70*/  IMAD R2, R2, UR41, R11 ;  /* 0x0000002902027c24 */ /* 0x000fc4000f8e020b */
[----:B------:R-:W-:Y:S01]  /*ed80*/  IMAD R10, R3, UR4, R10 ;  /* 0x00000004030a7c24 */ /* 0x000fe2000f8e020a */
[----:B------:R-:W-:-:S03]  /*ed90*/  ULDC UR4, c[0x0][0x600] ;  /* 0x0001800000047ab9 */ /* 0x000fc60000000800 */
[----:B------:R-:W-:Y:S01]  /*eda0*/  IMAD R10, R10, UR4, R5 ;  /* 0x000000040a0a7c24 */ /* 0x000fe2000f8e0205 */
[----:B--2---:R-:W-:-:S13]  /*edb0*/  ISETP.NE.AND P0, PT, R4, 0x1, PT ;  /* 0x000000010400780c */ /* 0x004fda0003f05270 */
[----:B0-----:R-:W-:-:S04]  /*edc0*/  @P0 IMAD R9, R7, R12, R0 ;  /* 0x0000000c07090224 */ /* 0x001fc800078e0200 */
[----:B------:R-:W-:Y:S02]  /*edd0*/  IMAD R9, R2, UR5, R9 ;  /* 0x0000000502097c24 */ /* 0x000fe4000f8e0209 */
[----:B------:R-:W-:-:S03]  /*ede0*/  IMAD.MOV.U32 R2, RZ, RZ, 0x1 ;  /* 0x00000001ff027424 */ /* 0x000fc600078e00ff */
[----:B------:R-:W-:Y:S02]  /*edf0*/  SEL R16, R10, R9, !P0 ;  /* 0x000000090a107207 */ /* 0x000fe40004000000 */
[----:B---3--:R-:W-:-:S07]  /*ee00*/  SEL R17, R9, R10, !P0 ;  /* 0x0000000a09117207 */ /* 0x008fce0004000000 */
.L_x_314:
[----:B------:R-:W-:Y:S05]  /*ee10*/  BSYNC B0 ;  /* 0x0000000000007941 */ /* 0x000fea0003800000 */
.L_x_313:
[----:B------:R-:W-:-:S13]  /*ee20*/  LOP3.LUT P0, RZ, R2, 0xff, RZ, 0xc0, !PT ;  /* 0x000000ff02ff7812 */ /* 0x000fda000780c0ff */
[----:B------:R-:W-:Y:S05]  /*ee30*/  @P0 BRA `(.L_x_317) ;  /* 0xffffffdc00180947 */ /* 0x000fea000383ffff */
[----:B------:R-:W-:Y:S05]  /*ee40*/  BSYNC B7 ;  /* 0x0000000000077941 */ /* 0x000fea0003800000 */
.L_x_303:
[----:B------:R-:W-:-:S03]  /*ee50*/  UMOV UR4, 0xffffffff ;  /* 0xffffffff00047882 */ /* 0x000fc60000000000 */
[----:B------:R-:W-:Y:S05]  /*ee60*/  BRA.DIV UR4, `(.L_x_318) ;  /* 0x0000001204407947 */ /* 0x000fea000b800000 */
[----:B------:R-:W-:-:S13]  /*ee70*/  ELECT P6, URZ, PT ;  /* 0x00000000003f782f */ /* 0x000fda00038c0000 */
.L_x_354:
[----:B------:R-:W-:Y:S04]  /*ee80*/  BSSY B0, `(.L_x_319) ;  /* 0x000002e000007945 */ /* 0x000fe80003800000 */
[----:B------:R-:W-:Y:S05]  /*ee90*/  @!P6 BRA `(.L_x_320) ;  /* 0x0000000000b0e947 */ /* 0x000fea0003800000 */
[----:B-1----:R-:W2:Y:S02]  /*eea0*/  LDL.LU R0, [R1+0x50] ;  /* 0x0000500001007983 */ /* 0x002ea40000300800 */
[----:B--2---:R-:W-:-:S04]  /*eeb0*/  LOP3.LUT R0, R0, 0x2, RZ, 0xfc, !PT ;  /* 0x0000000200007812 */ /* 0x004fc800078efcff */
[----:B------:R-:W-:-:S13]  /*eec0*/  ISETP.NE.AND P0, PT, R0, 0x3, PT ;  /* 0x000000030000780c */ /* 0x000fda0003f05270 */
[----:B------:R-:W-:Y:S05]  /*eed0*/  @!P0 BRA `(.L_x_321) ;  /* 0x0000000000048947 */ /* 0x000fea0003800000 */
[----:B------:R-:W-:Y:S01]  /*eee0*/  BPT.TRAP 0x1 ;  /* 0x000000040000795c */ /* 0x000fe20000300000 */
.L_x_321:
[----:B------:R-:W2:Y:S04]  /*eef0*/  LDL.LU R2, [R1+0x68] ;  /* 0x0000680001027983 */ /* 0x000ea80000300800 */
[----:B------:R-:W3:Y:S01]  /*ef00*/  LDL.LU R5, [R1+0x6c] ;  /* 0x00006c0001057983 */ /* 0x000ee20000300800 */
[----:B------:R-:W-:Y:S01]  /*ef10*/  MOV R0, 0x400 ;  /* 0x0000040000007802 */ /* 0x000fe20000000f00 */
[----:B------:R-:W0:Y:S03]  /*ef20*/  S2R R3, SR_CgaCtaId ;  /* 0x0000000000037919 */ /* 0x000e260000008800 */
[----:B0-----:R-:W-:-:S05]  /*ef30*/  LEA R0, R3, R0, 0x18 ;  /* 0x0000000003007211 */ /* 0x001fca00078ec0ff */
[----:B------:R-:W-:-:S04]  /*ef40*/  VIADD R0, R0, 0x20 ;  /* 0x0000002000007836 */ /* 0x000fc80000000000 */
[C---:B--2---:R-:W-:Y:S02]  /*ef50*/  IMAD R7, R2.reuse, 0x8, R0 ;  /* 0x0000000802077824 */ /* 0x044fe400078e0200 */
[----:B------:R-:W-:Y:S01]  /*ef60*/  VIADD R2, R2, 0x1 ;  /* 0x0000000102027836 */ /* 0x000fe20000000000 */
[----:B---3--:R-:W-:-:S04]  /*ef70*/  SHF.L.U32 R4, R5, 0x1f, RZ ;  /* 0x0000001f05047819 */ /* 0x008fc800000006ff */
[C---:B------:R-:W-:Y:S01]  /*ef80*/  ISETP.NE.AND P1, PT, R2.reuse, 0x4, PT ;  /* 0x000000040200780c */ /* 0x040fe20003f25270 */
[----:B------:R-:W0:Y:S03]  /*ef90*/  SYNCS.PHASECHK.TRANS64.TRYWAIT P0, [R7+URZ], R4 ;  /* 0x00000004070075a7 */ /* 0x000e26000800017f */
[----:B------:R-:W-:Y:S02]  /*efa0*/  SEL R3, RZ, 0x1, P1 ;  /* 0x00000001ff037807 */ /* 0x000fe40000800000 */
[----:B------:R-:W-:Y:S02]  /*efb0*/  SEL R9, R2, RZ, P1 ;  /* 0x000000ff02097207 */ /* 0x000fe40000800000 */
[----:B------:R-:W-:-:S03]  /*efc0*/  LOP3.LUT R6, R5, R3, RZ, 0x3c, !PT ;  /* 0x0000000305067212 */ /* 0x000fc600078e3cff */
[----:B------:R-:W-:Y:S01]  /*efd0*/  IMAD R8, R9, 0x8, R0 ;  /* 0x0000000809087824 */ /* 0x000fe200078e0200 */
[----:B------:R-:W-:Y:S01]  /*efe0*/  SHF.L.U32 R5, R6, 0x1f, RZ ;  /* 0x0000001f06057819 */ /* 0x000fe200000006ff */
[----:B0-----:R-:W-:Y:S06]  /*eff0*/  @!P0 BRA `(.L_x_322) ;  /* 0x0000000c00fc8947 */ /* 0x001fec0003800000 */
.L_x_355:
[----:B------:R-:W1:Y:S01]  /*f000*/  SYNCS.PHASECHK.TRANS64.TRYWAIT P0, [R8+URZ], R5 ;  /* 0x00000005080075a7 */ /* 0x000e62000800017f */
[----:B------:R-:W-:-:S05]  /*f010*/  VIADD R2, R9, 0x1 ;  /* 0x0000000109027836 */ /* 0x000fca0000000000 */
[----:B------:R-:W-:-:S04]  /*f020*/  ISETP.NE.AND P1, PT, R2, 0x4, PT ;  /* 0x000000040200780c */ /* 0x000fc80003f25270 */
[----:B------:R-:W-:Y:S02]  /*f030*/  SEL R3, RZ, 0x1, P1 ;  /* 0x00000001ff037807 */ /* 0x000fe40000800000 */
[----:B0-----:R-:W-:Y:S02]  /*f040*/  SEL R7, R2, RZ, P1 ;  /* 0x000000ff02077207 */ /* 0x001fe40000800000 */
[----:B------:R-:W-:-:S03]  /*f050*/  LOP3.LUT R9, R6, R3, RZ, 0x3c, !PT ;  /* 0x0000000306097212 */ /* 0x000fc600078e3cff */
[----:B------:R-:W-:Y:S01]  /*f060*/  IMAD R11, R7, 0x8, R0 ;  /* 0x00000008070b7824 */ /* 0x000fe200078e0200 */
[----:B------:R-:W-:Y:S01]  /*f070*/  SHF.L.U32 R6, R9, 0x1f, RZ ;  /* 0x0000001f09067819 */ /* 0x000fe200000006ff */
[----:B-1----:R-:W-:Y:S06]  /*f080*/  @!P0 BRA `(.L_x_323) ;  /* 0x0000000c00ec8947 */ /* 0x002fec0003800000 */
.L_x_356:
[----:B------:R-:W1:Y:S01]  /*f090*/  SYNCS.PHASECHK.TRANS64.TRYWAIT P0, [R11+URZ], R6 ;  /* 0x000000060b0075a7 */ /* 0x000e62000800017f */
[----:B------:R-:W-:-:S05]  /*f0a0*/  VIADD R2, R7, 0x1 ;  /* 0x0000000107027836 */ /* 0x000fca0000000000 */
[----:B------:R-:W-:-:S04]  /*f0b0*/  ISETP.NE.AND P1, PT, R2, 0x4, PT ;  /* 0x000000040200780c */ /* 0x000fc80003f25270 */
[----:B------:R-:W-:Y:S02]  /*f0c0*/  SEL R4, RZ, 0x1, P1 ;  /* 0x00000001ff047807 */ /* 0x000fe40000800000 */
[----:B------:R-:W-:Y:S02]  /*f0d0*/  SEL R3, R2, RZ, P1 ;  /* 0x000000ff02037207 */ /* 0x000fe40000800000 */
[----:B------:R-:W-:Y:S01]  /*f0e0*/  LOP3.LUT R4, R9, R4, RZ, 0x3c, !PT ;  /* 0x0000000409047212 */ /* 0x000fe200078e3cff */
[----:B-1----:R-:W-:Y:S06]  /*f0f0*/  @!P0 BRA `(.L_x_324) ;  /* 0x0000000c00e48947 */ /* 0x002fec0003800000 */
.L_x_357:
[----:B------:R-:W-:Y:S01]  /*f100*/  IMAD R3, R3, 0x8, R0 ;  /* 0x0000000803037824 */ /* 0x000fe200078e0200 */
[----:B------:R-:W-:-:S07]  /*f110*/  SHF.L.U32 R0, R4, 0x1f, RZ ;  /* 0x0000001f04007819 */ /* 0x000fce00000006ff */
.L_x_325:
[----:B--2---:R2:W3:Y:S02]  /*f120*/  SYNCS.PHASECHK.TRANS64.TRYWAIT P0, [R3+URZ], R0 ;  /* 0x00000000030075a7 */ /* 0x0044e4000800017f */
[----:B---3--:R-:W-:Y:S05]  /*f130*/  @!P0 NANOSLEEP.SYNCS 0x989680 ;  /* 0x009896800000895d */ /* 0x008fea0003900000 */
[----:B------:R-:W3:Y:S02]  /*f140*/  @!P0 SYNCS.PHASECHK.TRANS64 P0, [R3+URZ], R0 ;  /* 0x00000000030085a7 */ /* 0x000ee4000800007f */
[----:B---3--:R-:W-:Y:S05]  /*f150*/  @!P0 BRA `(.L_x_325) ;  /* 0xfffffffc00f08947 */ /* 0x008fea000383ffff */
.L_x_320:
[----:B------:R-:W-:Y:S05]  /*f160*/  BSYNC B0 ;  /* 0x0000000000007941 */ /* 0x000fea0003800000 */
.L_x_319:
[----:B------:R-:W-:Y:S05]  /*f170*/  EXIT ;  /* 0x000000000000794d */ /* 0x000fea0003800000 */
.L_x_16:
[----:B------:R-:W-:Y:S02]  /*f180*/  IMAD.MOV.U32 R12, RZ, RZ, RZ ;  /* 0x000000ffff0c7224 */ /* 0x000fe400078e00ff */
[----:B------:R-:W-:Y:S02]  /*f190*/  IMAD.MOV.U32 R11, RZ, RZ, 0x1f ;  /* 0x0000001fff0b7424 */ /* 0x000fe400078e00ff */
[----:B------:R-:W-:-:S07]  /*f1a0*/  IMAD.MOV.U32 R15, RZ, RZ, -0x1 ;  /* 0xffffffffff0f7424 */ /* 0x000fce00078e00ff */
[----:B-----5:R-:W-:Y:S05]  /*f1b0*/  WARPSYNC.COLLECTIVE R15, `(.L_x_326) ;  /* 0x000000000f087348 */ /* 0x020fea0003c00000 */
[----:B------:R0:W1:Y:S02]  /*f1c0*/  SHFL.IDX P6, R14, R13, R12, R11 ;  /* 0x0000000c0d0e7389 */ /* 0x00006400000c000b */
[----:B01---5:R-:W-:Y:S01]  /*f1d0*/  ENDCOLLECTIVE ;  /* 0x000000000000791b */ /* 0x023fe20003800000 */
.L_x_326:
[----:B------:R-:W-:Y:S05]  /*f1e0*/  BRA `(.L_x_327) ;  /* 0xffffff2000707947 */ /* 0x000fea000383ffff */
.L_x_20:
[----:B-1----:R1:W2:Y:S02]  /*f1f0*/  SYNCS.PHASECHK.TRANS64.TRYWAIT P1, [R3+URZ], R0 ;  /* 0x00000000030075a7 */ /* 0x0022a4000802017f */
[----:B--2---:R-:W-:Y:S05]  /*f200*/  @!P1 NANOSLEEP.SYNCS 0x989680 ;  /* 0x009896800000995d */ /* 0x004fea0003900000 */
[----:B------:R-:W2:Y:S02]  /*f210*/  @!P1 SYNCS.PHASECHK.TRANS64 P1, [R3+URZ], R0 ;  /* 0x00000000030095a7 */ /* 0x000ea4000802007f */
[----:B--2---:R-:W-:Y:S05]  /*f220*/  @!P1 BRA `(.L_x_20) ;  /* 0xfffffffc00f09947 */ /* 0x004fea000383ffff */
[----:B------:R-:W-:Y:S05]  /*f230*/  BRA `(.L_x_19) ;  /* 0xffffff20008c7947 */ /* 0x000fea000383ffff */
.L_x_22:
[----:B------:R-:W-:Y:S01]  /*f240*/  LOP3.LUT R7, R7, R162, RZ, 0xfc, !PT ;  /* 0x000000a207077212 */ /* 0x000fe200078efcff */
[----:B------:R-:W-:Y:S01]  /*f250*/  BSSY B0, `(.L_x_328) ;  /* 0x000000d000007945 */ /* 0x000fe20003800000 */
[----:B------:R-:W-:-:S03]  /*f260*/  IMAD.MOV.U32 R15, RZ, RZ, -0x1 ;  /* 0xffffffffff0f7424 */ /* 0x000fc600078e00ff */
[--C-:B------:R-:W-:Y:S02]  /*f270*/  IMAD.IADD R27, R164, 0x1, R7.reuse ;  /* 0x00000001a41b7824 */ /* 0x100fe400078e0207 */
[----:B------:R-:W-:Y:S02]  /*f280*/  IMAD.IADD R29, R13, 0x1, R7 ;  /* 0x000000010d1d7824 */ /* 0x000fe400078e0207 */
[--C-:B------:R-:W-:Y:S02]  /*f290*/  IMAD R7, R27, 0x4, R26.reuse ;  /* 0x000000041b077824 */ /* 0x100fe400078e021a */
[----:B------:R-:W-:Y:S02]  /*f2a0*/  IMAD R9, R29, 0x4, R26 ;  /* 0x000000041d097824 */ /* 0x000fe400078e021a */
[----:B------:R-:W-:Y:S02]  /*f2b0*/  IMAD.IADD R8, R20, 0x1, R7 ;  /* 0x0000000114087824 */ /* 0x000fe400078e0207 */
[----:B------:R-:W-:-:S02]  /*f2c0*/  IMAD R27, R27, 0x4, R28 ;  /* 0x000000041b1b7824 */ /* 0x000fc400078e021c */
[----:B------:R-:W-:Y:S02]  /*f2d0*/  IMAD R29, R29, 0x4, R28 ;  /* 0x000000041d1d7824 */ /* 0x000fe400078e021c */
[----:B------:R-:W-:-:S07]  /*f2e0*/  IMAD.IADD R7, R20, 0x1, R9 ;  /* 0x0000000114077824 */ /* 0x000fce00078e0209 */
[----:B012345:R-:W-:Y:S05]  /*f2f0*/  WARPSYNC.COLLECTIVE R15, `(.L_x_329) ;  /* 0x000000000f087348 */ /* 0x03ffea0003c00000 */
[----:B------:R-:W-:Y:S01]  /*f300*/  NOP ;  /* 0x0000000000007918 */ /* 0x000fe20000000000 */
[----:B012345:R-:W-:Y:S01]  /*f310*/  ENDCOLLECTIVE ;  /* 0x000000000000791b */ /* 0x03ffe20003800000 */
.L_x_329:
[----:B------:R-:W-:Y:S05]  /*f320*/  BSYNC B0 ;  /* 0x0000000000007941 */ /* 0x000fea0003800000 */
.L_x_328:
[----:B------:R0:W-:Y:S01]  /*f330*/  STS [R27+0x10200], R0 ;  /* 0x010200001b007388 */ /* 0x0001e20000000800 */
[----:B------:R-:W-:-:S03]  /*f340*/  IMAD.MOV.U32 R15, RZ, RZ, -0x1 ;  /* 0xffffffffff0f7424 */ /* 0x000fc600078e00ff */
[----:B------:R0:W-:Y:S04]  /*f350*/  STS [R8], R3 ;  /* 0x0000000308007388 */ /* 0x0001e80000000800 */
[----:B------:R0:W-:Y:S04]  /*f360*/  STS [R29+0x10200], R4 ;  /* 0x010200041d007388 */ /* 0x0001e80000000800 */
[----:B------:R0:W-:Y:S04]  /*f370*/  STS [R7], R6 ;  /* 0x0000000607007388 */ /* 0x0001e80000000800 */
[----:B------:R0:W1:Y:S04]  /*f380*/  LDS R9, [R24+0x11200] ;  /* 0x0112000018097984 */ /* 0x0000680000000800 */
[----:B------:R0:W2:Y:S04]  /*f390*/  LDS R11, [R2+0x1000] ;  /* 0x00100000020b7984 */ /* 0x0000a80000000800 */
[----:B------:R0:W3:Y:S04]  /*f3a0*/  LDS R10, [R25+0x11200] ;  /* 0x01120000190a7984 */ /* 0x0000e80000000800 */
[----:B------:R0:W4:Y:S02]  /*f3b0*/  LDS R12, [R5+0x1000] ;  /* 0x00100000050c7984 */ /* 0x0001240000000800 */
[----:B01234-:R-:W-:Y:S05]  /*f3c0*/  WARPSYNC.COLLECTIVE R15, `(.L_x_330) ;  /* 0x000000000f087348 */ /* 0x01ffea0003c00000 */
[----:B------:R-:W-:Y:S01]  /*f3d0*/  NOP ;  /* 0x0000000000007918 */ /* 0x000fe20000000000 */
[----:B01234-:R-:W-:Y:S01]  /*f3e0*/  ENDCOLLECTIVE ;  /* 0x000000000000791b */ /* 0x01ffe20003800000 */
.L_x_330:
[----:B------:R0:W-:Y:S04]  /*f3f0*/  STS [R27+0x11200], R9 ;  /* 0x011200091b007388 */ /* 0x0001e80000000800 */
[----:B------:R0:W-:Y:S04]  /*f400*/  STS [R8+0x1000], R11 ;  /* 0x0010000b08007388 */ /* 0x0001e80000000800 */
[----:B------:R0:W-:Y:S04]  /*f410*/  STS [R29+0x11200], R10 ;  /* 0x0112000a1d007388 */ /* 0x0001e80000000800 */
[----:B------:R0:W-:Y:S04]  /*f420*/  STS [R7+0x1000], R12 ;  /* 0x0010000c07007388 */ /* 0x0001e80000000800 */
[----:B------:R0:W1:Y:S04]  /*f430*/  LDS R0, [R24+0x12200] ;  /* 0x0122000018007984 */ /* 0x0000680000000800 */
[----:B------:R0:W2:Y:S04]  /*f440*/  LDS R3, [R2+0x2000] ;  /* 0x0020000002037984 */ /* 0x0000a80000000800 */
[----:B------:R0:W3:Y:S04]  /*f450*/  LDS R4, [R25+0x12200] ;  /* 0x0122000019047984 */ /* 0x0000e80000000800 */
[----:B------:R0:W4:Y:S02]  /*f460*/  LDS R6, [R5+0x2000] ;  /* 0x0020000005067984 */ /* 0x0001240000000800 */
[----:B01234-:R-:W-:Y:S05]  /*f470*/  WARPSYNC.COLLECTIVE R15, `(.L_x_331) ;  /* 0x000000000f087348 */ /* 0x01ffea0003c00000 */
[----:B------:R-:W-:Y:S01]  /*f480*/  NOP ;  /* 0x0000000000007918 */ /* 0x000fe20000000000 */
[----:B01234-:R-:W-:Y:S01]  /*f490*/  ENDCOLLECTIVE ;  /* 0x000000000000791b */ /* 0x01ffe20003800000 */
.L_x_331:
        /* <DEDUP_REMOVED lines=11> */
.L_x_332:
        /* <DEDUP_REMOVED lines=11> */
.L_x_333:
        /* <DEDUP_REMOVED lines=11> */
.L_x_334:
        /* <DEDUP_REMOVED lines=11> */
.L_x_335:
        /* <DEDUP_REMOVED lines=11> */
.L_x_336:
[----:B------:R-:W-:Y:S05]  /*f810*/  BRA `(.L_x_337) ;  /* 0xffffff2400ac7947 */ /* 0x000fea000383ffff */
.L_x_26:
[----:B0-----:R0:W1:Y:S02]  /*f820*/  SYNCS.PHASECHK.TRANS64.TRYWAIT P1, [R0+URZ], R171 ;  /* 0x000000ab000075a7 */ /* 0x001064000802017f */
[----:B-1----:R-:W-:Y:S05]  /*f830*/  @!P1 NANOSLEEP.SYNCS 0x989680 ;  /* 0x009896800000995d */ /* 0x002fea0003900000 */
[----:B------:R-:W1:Y:S02]  /*f840*/  @!P1 SYNCS.PHASECHK.TRANS64 P1, [R0+URZ], R171 ;  /* 0x000000ab000095a7 */ /* 0x000e64000802007f */
[----:B-1----:R-:W-:Y:S05]  /*f850*/  @!P1 BRA `(.L_x_26) ;  /* 0xfffffffc00f09947 */ /* 0x002fea000383ffff */
[----:B------:R-:W-:Y:S05]  /*f860*/  BRA `(.L_x_25) ;  /* 0xffffff2800947947 */ /* 0x000fea000383ffff */
.L_x_34:
[----:B------:R0:W0:Y:S02]  /*f870*/  SYNCS.PHASECHK.TRANS64.TRYWAIT P1, [R4+URZ], R5 ;  /* 0x00000005040075a7 */ /* 0x000024000802017f */
[----:B0-----:R-:W-:Y:S05]  /*f880*/  @!P1 NANOSLEEP.SYNCS 0x989680 ;  /* 0x009896800000995d */ /* 0x001fea0003900000 */
[----:B------:R-:W0:Y:S02]  /*f890*/  @!P1 SYNCS.PHASECHK.TRANS64 P1, [R4+URZ], R5 ;  /* 0x00000005040095a7 */ /* 0x000e24000802007f */
[----:B0-----:R-:W-:Y:S05]  /*f8a0*/  @!P1 BRA `(.L_x_34) ;  /* 0xfffffffc00f09947 */ /* 0x001fea000383ffff */
[----:B------:R-:W-:Y:S05]  /*f8b0*/  BRA `(.L_x_33) ;  /* 0xffffff3400a47947 */ /* 0x000fea000383ffff */
.L_x_35:
[----:B------:R-:W-:Y:S01]  /*f8c0*/  LOP3.LUT R15, R15, R162, RZ, 0xfc, !PT ;  /* 0x000000a20f0f7212 */ /* 0x000fe200078efcff */
[----:B------:R-:W-:Y:S04]  /*f8d0*/  BSSY B0, `(.L_x_338) ;  /* 0x000000d000007945 */ /* 0x000fe80003800000 */
[--C-:B------:R-:W-:Y:S02]  /*f8e0*/  IMAD.IADD R171, R164, 0x1, R15.reuse ;  /* 0x00000001a4ab7824 */ /* 0x100fe400078e020f */
[----:B------:R-:W-:Y:S02]  /*f8f0*/  IMAD.IADD R15, R13, 0x1, R15 ;  /* 0x000000010d0f7824 */ /* 0x000fe400078e020f */
[--C-:B------:R-:W-:Y:S02]  /*f900*/  IMAD R173, R171, 0x4, R5.reuse ;  /* 0x00000004abad7824 */ /* 0x100fe400078e0205 */
[----:B------:R-:W-:-:S02]  /*f910*/  IMAD R5, R15, 0x4, R5 ;  /* 0x000000040f057824 */ /* 0x000fc400078e0205 */
[--C-:B------:R-:W-:Y:S02]  /*f920*/  IMAD R172, R15, 0x4, R174.reuse ;  /* 0x000000040fac7824 */ /* 0x100fe400078e02ae */
[----:B------:R-:W-:Y:S02]  /*f930*/  IMAD R171, R171, 0x4, R174 ;  /* 0x00000004abab7824 */ /* 0x000fe400078e02ae */
[C---:B------:R-:W-:Y:S02]  /*f940*/  IMAD.IADD R173, R20.reuse, 0x1, R173 ;  /* 0x0000000114ad7824 */ /* 0x040fe400078e02ad */
[----:B------:R-:W-:Y:S02]  /*f950*/  IMAD.IADD R175, R20, 0x1, R5 ;  /* 0x0000000114af7824 */ /* 0x000fe400078e0205 */
[----:B------:R-:W-:-:S07]  /*f960*/  IMAD.MOV.U32 R15, RZ, RZ, -0x1 ;  /* 0xffffffffff0f7424 */ /* 0x000fce00078e00ff */
[----:B012345:R-:W-:Y:S05]  /*f970*/  WARPSYNC.COLLECTIVE R15, `(.L_x_339) ;  /* 0x000000000f087348 */ /* 0x03ffea0003c00000 */
[----:B------:R-:W-:Y:S01]  /*f980*/  NOP ;  /* 0x0000000000007918 */ /* 0x000fe20000000000 */
[----:B012345:R-:W-:Y:S01]  /*f990*/  ENDCOLLECTIVE ;  /* 0x000000000000791b */ /* 0x03ffe20003800000 */
.L_x_339:
[----:B------:R-:W-:Y:S05]  /*f9a0*/  BSYNC B0 ;  /* 0x0000000000007941 */ /* 0x000fea0003800000 */
.L_x_338:
        /* <DEDUP_REMOVED lines=12> */
.L_x_340:
        /* <DEDUP_REMOVED lines=11> */
.L_x_341:
        /* <DEDUP_REMOVED lines=11> */
.L_x_342:
        /* <DEDUP_REMOVED lines=11> */
.L_x_343:
        /* <DEDUP_REMOVED lines=11> */
.L_x_344:
        /* <DEDUP_REMOVED lines=11> */
.L_x_345:
        /* <DEDUP_REMOVED lines=11> */
.L_x_346:
[----:B------:R-:W-:Y:S05]  /*fe90*/  BRA `(.L_x_347) ;  /* 0xffffff3400a87947 */ /* 0x000fea000383ffff */
.L_x_304:
[----:B------:R-:W-:Y:S01]  /*fea0*/  BSSY B0, `(.L_x_348) ;  /* 0x0000006000007945 */ /* 0x000fe20003800000 */
[----:B------:R-:W-:-:S07]  /*feb0*/  IMAD.MOV.U32 R15, RZ, RZ, -0x1 ;  /* 0xffffffffff0f7424 */ /* 0x000fce00078e00ff */
[----:B0-----:R-:W-:Y:S05]  /*fec0*/  WARPSYNC.COLLECTIVE R15, `(.L_x_349) ;  /* 0x000000000f0c7348 */ /* 0x001fea0003c00000 */
[----:B------:R-:W-:Y:S02]  /*fed0*/  ELECT P6, UR62, PT ;  /* 0x00000000003e782f */ /* 0x000fe400038c0000 */
[----:B------:R-:W-:Y:S01]  /*fee0*/  MOV R14, UR62 ;  /* 0x0000003e000e7c02 */ /* 0x000fe20008000f00 */
[----:B0-----:R-:W-:Y:S10]  /*fef0*/  ENDCOLLECTIVE ;  /* 0x000000000000791b */ /* 0x001ff40003800000 */
.L_x_349:
[----:B------:R-:W-:Y:S05]  /*ff00*/  BSYNC B0 ;  /* 0x0000000000007941 */ /* 0x000fea0003800000 */
.L_x_348:
[----:B------:R-:W-:Y:S05]  /*ff10*/  BRA `(.L_x_350) ;  /* 0xffffffc800ec7947 */ /* 0x000fea000383ffff */
.L_x_309:
[----:B0-----:R0:W1:Y:S02]  /*ff20*/  SYNCS.PHASECHK.TRANS64.TRYWAIT P0, [R36+URZ+0x20], R37 ;  /* 0x00002025240075a7 */ /* 0x001064000800017f */
[----:B-1----:R-:W-:Y:S05]  /*ff30*/  @!P0 NANOSLEEP.SYNCS 0x989680 ;  /* 0x009896800000895d */ /* 0x002fea0003900000 */
[----:B------:R-:W1:Y:S02]  /*ff40*/  @!P0 SYNCS.PHASECHK.TRANS64 P0, [R36+URZ+0x20], R37 ;  /* 0x00002025240085a7 */ /* 0x000e64000800007f */
[----:B-1----:R-:W-:Y:S05]  /*ff50*/  @!P0 BRA `(.L_x_309) ;  /* 0xfffffffc00f08947 */ /* 0x002fea000383ffff */
[----:B------:R-:W-:Y:S05]  /*ff60*/  BRA `(.L_x_351) ;  /* 0xffffffd000c87947 */ /* 0x000fea000383ffff */
.L_x_318:
[----:B------:R-:W-:Y:S01]  /*ff70*/  BSSY B0, `(.L_x_352) ;  /* 0x0000006000007945 */ /* 0x000fe20003800000 */
[----:B------:R-:W-:-:S07]  /*ff80*/  IMAD.MOV.U32 R15, RZ, RZ, -0x1 ;  /* 0xffffffffff0f7424 */ /* 0x000fce00078e00ff */
[----:B-1----:R-:W-:Y:S05]  /*ff90*/  WARPSYNC.COLLECTIVE R15, `(.L_x_353) ;  /* 0x000000000f0c7348 */ /* 0x002fea0003c00000 */
[----:B------:R-:W-:Y:S02]  /*ffa0*/  ELECT P6, UR62, PT ;  /* 0x00000000003e782f */ /* 0x000fe400038c0000 */
[----:B------:R-:W-:Y:S01]  /*ffb0*/  MOV R14, UR62 ;  /* 0x0000003e000e7c02 */ /* 0x000fe20008000f00 */
[----:B-1----:R-:W-:Y:S10]  /*ffc0*/  ENDCOLLECTIVE ;  /* 0x000000000000791b */ /* 0x002ff40003800000 */
.L_x_353:
[----:B------:R-:W-:Y:S05]  /*ffd0*/  BSYNC B0 ;  /* 0x0000000000007941 */ /* 0x000fea0003800000 */
.L_x_352:
[----:B------:R-:W-:Y:S05]  /*ffe0*/  BRA `(.L_x_354) ;  /* 0xffffffec00a47947 */ /* 0x000fea000383ffff */
.L_x_322:
[----:B0-----:R0:W1:Y:S02]  /*fff0*/  SYNCS.PHASECHK.TRANS64.TRYWAIT P0, [R7+URZ], R4 ;  /* 0x00000004070075a7 */ /* 0x001064000800017f */
[----:B-1----:R-:W-:Y:S05]  /*10000*/  @!P0 NANOSLEEP.SYNCS 0x989680 ;  /* 0x009896800000895d */ /* 0x002fea0003900000 */
[----:B------:R-:W1:Y:S02]  /*10010*/  @!P0 SYNCS.PHASECHK.TRANS64 P0, [R7+URZ], R4 ;  /* 0x00000004070085a7 */ /* 0x000e64000800007f */
[----:B-1----:R-:W-:Y:S05]  /*10020*/  @!P0 BRA `(.L_x_322) ;  /* 0xfffffffc00f08947 */ /* 0x002fea000383ffff */
[----:B------:R-:W-:Y:S05]  /*10030*/  BRA `(.L_x_355) ;  /* 0xffffffec00f07947 */ /* 0x000fea000383ffff */
.L_x_323:
[----:B0-----:R0:W1:Y:S02]  /*10040*/  SYNCS.PHASECHK.TRANS64.TRYWAIT P0, [R8+URZ], R5 ;  /* 0x00000005080075a7 */ /* 0x001064000800017f */
[----:B-1----:R-:W-:Y:S05]  /*10050*/  @!P0 NANOSLEEP.SYNCS 0x989680 ;  /* 0x009896800000895d */ /* 0x002fea0003900000 */
[----:B------:R-:W1:Y:S02]  /*10060*/  @!P0 SYNCS.PHASECHK.TRANS64 P0, [R8+URZ], R5 ;  /* 0x00000005080085a7 */ /* 0x000e64000800007f */
[----:B-1----:R-:W-:Y:S05]  /*10070*/  @!P0 BRA `(.L_x_323) ;  /* 0xfffffffc00f08947 */ /* 0x002fea000383ffff */
[----:B------:R-:W-:Y:S05]  /*10080*/  BRA `(.L_x_356) ;  /* 0xfffffff000007947 */ /* 0x000fea000383ffff */
.L_x_324:
[----:B-1----:R1:W2:Y:S02]  /*10090*/  SYNCS.PHASECHK.TRANS64.TRYWAIT P0, [R11+URZ], R6 ;  /* 0x000000060b0075a7 */ /* 0x0022a4000800017f */
[----:B--2---:R-:W-:Y:S05]  /*100a0*/  @!P0 NANOSLEEP.SYNCS 0x989680 ;  /* 0x009896800000895d */ /* 0x004fea0003900000 */
[----:B------:R-:W2:Y:S02]  /*100b0*/  @!P0 SYNCS.PHASECHK.TRANS64 P0, [R11+URZ], R6 ;  /* 0x000000060b0085a7 */ /* 0x000ea4000800007f */
[----:B--2---:R-:W-:Y:S05]  /*100c0*/  @!P0 BRA `(.L_x_324) ;  /* 0xfffffffc00f08947 */ /* 0x004fea000383ffff */
[----:B------:R-:W-:Y:S05]  /*100d0*/  BRA `(.L_x_357) ;  /* 0xfffffff000087947 */ /* 0x000fea000383ffff */
.L_x_358:
[----:B------:R-:W-:-:S00]  /*100e0*/  BRA `(.L_x_358) ;  /* 0xfffffffc00fc7947 */ /* 0x000fc0000383ffff */
[----:B------:R-:W-:-:S00]  /*100f0*/  NOP ;  /* 0x0000000000007918 */ /* 0x000fc00000000000 */
        /* <DEDUP_REMOVED lines=8> */
.L_x_359:


//--------------------- .nv.global.init           --------------------------
	.section	.nv.global.init,"aw",@progbits
.nv.global.init:
	.type		$str$24,@object
	.size		$str$24,($str$25 - $str$24)
$str$24:
        /*0000*/ 	.byte	0x28, 0x61, 0x64, 0x64, 0x72, 0x65, 0x73, 0x73, 0x20, 0x26, 0x20, 0x6d, 0x61, 0x73, 0x6b, 0x29
        /*0010*/ 	.byte	0x20, 0x3d, 0x3d, 0x20, 0x30, 0x00
	.type		$str$25,@object
	.size		$str$25,(__unnamed_1 - $str$25)
$str$25:
        /*0016*/ 	.byte	0x2f, 0x74, 0x6d, 0x70, 0x2f, 0x63, 0x75, 0x74, 0x6c, 0x61, 0x73, 0x73, 0x5f, 0x73, 0x77, 0x65
        /*0026*/ 	.byte	0x65, 0x70, 0x5f, 0x73, 0x72, 0x63, 0x2f, 0x69, 0x6e, 0x63, 0x6c, 0x75, 0x64, 0x65, 0x2f, 0x63
        /*0036*/ 	.byte	0x75, 0x74, 0x65, 0x2f, 0x70, 0x6f, 0x69, 0x6e, 0x74, 0x65, 0x72, 0x5f, 0x66, 0x6c, 0x61, 0x67
        /*0046*/ 	.byte	0x67, 0x65, 0x64, 0x2e, 0x68, 0x70, 0x70, 0x00
	.type		__unnamed_1,@object
	.size		__unnamed_1,(__unnamed_3 - __unnamed_1)
__unnamed_1:
        /* <DEDUP_REMOVED lines=28> */
        /*020e*/ 	.byte	0x34, 0x30, 0x39, 0x36, 0x3e, 0x3e, 0x3e, 0x3e, 0x3e, 0x20, 0x26, 0x5d, 0x00
	.type		__unnamed_3,@object
	.size		__unnamed_3,(__unnamed_2 - __unnamed_3)
__unnamed_3:
        /* <DEDUP_REMOVED lines=29> */
	.type		__unnamed_2,@object
	.size		__unnamed_2,(.L_1 - __unnamed_2)
__unnamed_2:
        /* <DEDUP_REMOVED lines=29> */
.L_1:


//--------------------- .nv.shared._ZN7cutlass13device_kernelINS_4gemm6kernel13GemmUniversalIN4cute5tupleIJiiiiEEENS1_10collective13CollectiveMmaINS1_39MainloopSm90TmaGmmaRmemAWarpSpecializedILi4ENS5_IJNS4_1CILi1EEESB_SB_EEENS1_35KernelTmaWarpSpecializedCooperativeEEENS5_IJNSA_ILi128EEENSA_ILi256EEENSA_ILi32EEEEEEfNS5_IJSB_llEEEfSJ_NS4_8TiledMMAINS4_8MMA_AtomIJNS4_4SM904GMMA30MMA_64x256x8_F32TF32TF32_RS_TNILNSN_7ScaleInE1ELSP_1EEEEEENS4_6LayoutINS5_IJNSA_ILi2EEESB_SB_EEENS5_IJSB_NSA_ILi0EEESV_EEEEENS5_IJNS4_10UnderscoreESY_SY_EEEEENS4_13SM90_TMA_LOADENS4_14ComposedLayoutINS4_7SwizzleILi1ELi4ELi3EEENS4_18smem_ptr_flag_bitsILi32EEENSS_INS5_IJNSA_ILi8EEES17_EEENS5_IJSB_S17_EEEEEEENS4_9Copy_AtomIJNS4_39AutoVectorizingCopyWithAssumedAlignmentILi128EEEfEEENS4_8identityES11_S1B_vS1G_EENS_8epilogue10collective6detail29Sm90TmaWarpSpecializedAdapterINS1J_15DefaultEpilogueINS_10tfloat32_tENS5_IJlSB_lEEES1O_NS1I_6thread17LinearCombinationIS1N_Li1EffLNS1P_9ScaleType4KindE0ELNS_15FloatRoundStyleE2ES1N_EENS1_15EpilogueDefaultEEEEEvvEEEEvNT_6ParamsE --------------------------
	.section	.nv.shared._ZN7cutlass13device_kernelINS_4gemm6kernel13GemmUniversalIN4cute5tupleIJiiiiEEENS1_10collective13CollectiveMmaINS1_39MainloopSm90TmaGmmaRmemAWarpSpecializedILi4ENS5_IJNS4_1CILi1EEESB_SB_EEENS1_35KernelTmaWarpSpecializedCooperativeEEENS5_IJNSA_ILi128EEENSA_ILi256EEENSA_ILi32EEEEEEfNS5_IJSB_llEEEfSJ_NS4_8TiledMMAINS4_8MMA_AtomIJNS4_4SM904GMMA30MMA_64x256x8_F32TF32TF32_RS_TNILNSN_7ScaleInE1ELSP_1EEEEEENS4_6LayoutINS5_IJNSA_ILi2EEESB_SB_EEENS5_IJSB_NSA_ILi0EEESV_EEEEENS5_IJNS4_10UnderscoreESY_SY_EEEEENS4_13SM90_TMA_LOADENS4_14ComposedLayoutINS4_7SwizzleILi1ELi4ELi3EEENS4_18smem_ptr_flag_bitsILi32EEENSS_INS5_IJNSA_ILi8EEES17_EEENS5_IJSB_S17_EEEEEEENS4_9Copy_AtomIJNS4_39AutoVectorizingCopyWithAssumedAlignmentILi128EEEfEEENS4_8identityES11_S1B_vS1G_EENS_8epilogue10collective6detail29Sm90TmaWarpSpecializedAdapterINS1J_15DefaultEpilogueINS_10tfloat32_tENS5_IJlSB_lEEES1O_NS1I_6thread17LinearCombinationIS1N_Li1EffLNS1P_9ScaleType4KindE0ELNS_15FloatRoundStyleE2ES1N_EENS1_15EpilogueDefaultEEEEEvvEEEEvNT_6ParamsE,"aw",@nobits
	.sectionflags	@""
	.align	16
	.zero		1024


//--------------------- .nv.shared.reserved.0     --------------------------
	.section	.nv.shared.reserved.0,"aw",@nobits
	.weak		__nv_reservedSMEM_offset_0_alias
	.size		__nv_reservedSMEM_offset_0_alias, 0, 0
	.other		__nv_reservedSMEM_offset_0_alias,@"STO_CUDA_RESERVED_SHARED STV_DEFAULT"
__nv_reservedSMEM_offset_0_alias:
	.zero		0


//--------------------- .nv.global                --------------------------
	.section	.nv.global,"aw",@nobits
.nv.global:
	.type		_ZN39_INTERNAL_8d0c85a6_4_k_cu_a87d61b6_30494cute1_E,@object
	.size		_ZN39_INTERNAL_8d0c85a6_4_k_cu_a87d61b6_30494cute1_E,(_ZN39_INTERNAL_8d0c85a6_4_k_cu_a87d61b6_30494cuda3std3__45__cpo6cbeginE - _ZN39_INTERNAL_8d0c85a6_4_k_cu_a87d61b6_30494cute1_E)
_ZN39_INTERNAL_8d0c85a6_4_k_cu_a87d61b6_30494cute1_E:
	.zero		1
	.type		_ZN39_INTERNAL_8d0c85a6_4_k_cu_a87d61b6_30494cuda3std3__45__cpo6cbeginE,@object
	.size		_ZN39_INTERNAL_8d0c85a6_4_k_cu_a87d61b6_30494cuda3std3__45__cpo6cbeginE,(_ZN39_INTERNAL_8d0c85a6_4_k_cu_a87d61b6_30494cuda3std3__48in_placeE - _ZN39_INTERNAL_8d0c85a6_4_k_cu_a87d61b6_30494cuda3std3__45__cpo6cbeginE)
_ZN39_INTERNAL_8d0c85a6_4_k_cu_a87d61b6_30494cuda3std3__45__cpo6cbeginE:
	.zero		1
	.type		_ZN39_INTERNAL_8d0c85a6_4_k_cu_a87d61b6_30494cuda3std3__48in_placeE,@object
	.size		_ZN39_INTERNAL_8d0c85a6_4_k_cu_a87d61b6_30494cuda3std3__48in_placeE,(_ZN39_INTERNAL_8d0c85a6_4_k_cu_a87d61b6_30494cuda3std6ranges3__45__cpo9iter_moveE - _ZN39_INTERNAL_8d0c85a6_4_k_cu_a87d61b6_30494cuda3std3__48in_placeE)
_ZN39_INTERNAL_8d0c85a6_4_k_cu_a87d61b6_30494cuda3std3__48in_placeE:
	.zero		1
	.type		_ZN39_INTERNAL_8d0c85a6_4_k_cu_a87d61b6_30494cuda3std6ranges3__45__cpo9iter_moveE,@object
	.size		_ZN39_INTERNAL_8d0c85a6_4_k_cu_a87d61b6_30494cuda3std6ranges3__45__cpo9iter_moveE,(_ZN39_INTERNAL_8d0c85a6_4_k_cu_a87d61b6_30494cuda3std3__45__cpo5beginE - _ZN39_INTERNAL_8d0c85a6_4_k_cu_a87d61b6_30494cuda3std6ranges3__45__cpo9iter_moveE)
_ZN39_INTERNAL_8d0c85a6_4_k_cu_a87d61b6_30494cuda3std6ranges3__45__cpo9iter_moveE:
	.zero		1
	.type		_ZN39_INTERNAL_8d0c85a6_4_k_cu_a87d61b6_30494cuda3std3__45__cpo5beginE,@object
	.size		_ZN39_INTERNAL_8d0c85a6_4_k_cu_a87d61b6_30494cuda3std3__45__cpo5beginE,(_ZN39_INTERNAL_8d0c85a6_4_k_cu_a87d61b6_30494cuda3std3__441_GLOBAL__N__8d0c85a6_4_k_cu_a87d61b6_30496ignoreE - _ZN39_INTERNAL_8d0c85a6_4_k_cu_a87d61b6_30494cuda3std3__45__cpo5beginE)
_ZN39_INTERNAL_8d0c85a6_4_k_cu_a87d61b6_30494cuda3std3__45__cpo5beginE:
	.zero		1
	.type		_ZN39_INTERNAL_8d0c85a6_4_k_cu_a87d61b6_30494cuda3std3__441_GLOBAL__N__8d0c85a6_4_k_cu_a87d61b6_30496ignoreE,@object
	.size		_ZN39_INTERNAL_8d0c85a6_4_k_cu_a87d61b6_30494cuda3std3__441_GLOBAL__N__8d0c85a6_4_k_cu_a87d61b6_30496ignoreE,(_ZN39_INTERNAL_8d0c85a6_4_k_cu_a87d61b6_30494cute7productE - _ZN39_INTERNAL_8d0c85a6_4_k_cu_a87d61b6_30494cuda3std3__441_GLOBAL__N__8d0c85a6_4_k_cu_a87d61b6_30496ignoreE)
_ZN39_INTERNAL_8d0c85a6_4_k_cu_a87d61b6_30494cuda3std3__441_GLOBAL__N__8d0c85a6_4_k_cu_a87d61b6_30496ignoreE:
	.zero		1
	.type		_ZN39_INTERNAL_8d0c85a6_4_k_cu_a87d61b6_30494cute7productE,@object
	.size		_ZN39_INTERNAL_8d0c85a6_4_k_cu_a87d61b6_30494cute7productE,(_ZN39_INTERNAL_8d0c85a6_4_k_cu_a87d61b6_30494cuda3std3__45__cpo3endE - _ZN39_INTERNAL_8d0c85a6_4_k_cu_a87d61b6_30494cute7productE)
_ZN39_INTERNAL_8d0c85a6_4_k_cu_a87d61b6_30494cute7productE:
	.zero		1
	.type		_ZN39_INTERNAL_8d0c85a6_4_k_cu_a87d61b6_30494cuda3std3__45__cpo3endE,@object
	.size		_ZN39_INTERNAL_8d0c85a6_4_k_cu_a87d61b6_30494cuda3std3__45__cpo3endE,(_ZN39_INTERNAL_8d0c85a6_4_k_cu_a87d61b6_30494cuda3std3__419piecewise_constructE - _ZN39_INTERNAL_8d0c85a6_4_k_cu_a87d61b6_30494cuda3std3__45__cpo3endE)
_ZN39_INTERNAL_8d0c85a6_4_k_cu_a87d61b6_30494cuda3std3__45__cpo3endE:
	.zero		1
	.type		_ZN39_INTERNAL_8d0c85a6_4_k_cu_a87d61b6_30494cuda3std3__419piecewise_constructE,@object
	.size		_ZN39_INTERNAL_8d0c85a6_4_k_cu_a87d61b6_30494cuda3std3__419piecewise_constructE,(_ZN39_INTERNAL_8d0c85a6_4_k_cu_a87d61b6_30494cuda3std3__45__cpo4cendE - _ZN39_INTERNAL_8d0c85a6_4_k_cu_a87d61b6_30494cuda3std3__419piecewise_constructE)
_ZN39_INTERNAL_8d0c85a6_4_k_cu_a87d61b6_30494cuda3std3__419piecewise_constructE:
	.zero		1
	.type		_ZN39_INTERNAL_8d0c85a6_4_k_cu_a87d61b6_30494cuda3std3__45__cpo4cendE,@object
	.size		_ZN39_INTERNAL_8d0c85a6_4_k_cu_a87d61b6_30494cuda3std3__45__cpo4cendE,(_ZN39_INTERNAL_8d0c85a6_4_k_cu_a87d61b6_30494cuda3std6ranges3__45__cpo4swapE - _ZN39_INTERNAL_8d0c85a6_4_k_cu_a87d61b6_30494cuda3std3__45__cpo4cendE)
_ZN39_INTERNAL_8d0c85a6_4_k_cu_a87d61b6_30494cuda3std3__45__cpo4cendE:
	.zero		1
	.type		_ZN39_INTERNAL_8d0c85a6_4_k_cu_a87d61b6_30494cuda3std6ranges3__45__cpo4swapE,@object
	.size		_ZN39_INTERNAL_8d0c85a6_4_k_cu_a87d61b6_30494cuda3std6ranges3__45__cpo4swapE,(.L_10 - _ZN39_INTERNAL_8d0c85a6_4_k_cu_a87d61b6_30494cuda3std6ranges3__45__cpo4swapE)
_ZN39_INTERNAL_8d0c85a6_4_k_cu_a87d61b6_30494cuda3std6ranges3__45__cpo4swapE:
	.zero		1
.L_10:


//--------------------- .nv.constant0._ZN7cutlass13device_kernelINS_4gemm6kernel13GemmUniversalIN4cute5tupleIJiiiiEEENS1_10collective13CollectiveMmaINS1_39MainloopSm90TmaGmmaRmemAWarpSpecializedILi4ENS5_IJNS4_1CILi1EEESB_SB_EEENS1_35KernelTmaWarpSpecializedCooperativeEEENS5_IJNSA_ILi128EEENSA_ILi256EEENSA_ILi32EEEEEEfNS5_IJSB_llEEEfSJ_NS4_8TiledMMAINS4_8MMA_AtomIJNS4_4SM904GMMA30MMA_64x256x8_F32TF32TF32_RS_TNILNSN_7ScaleInE1ELSP_1EEEEEENS4_6LayoutINS5_IJNSA_ILi2EEESB_SB_EEENS5_IJSB_NSA_ILi0EEESV_EEEEENS5_IJNS4_10UnderscoreESY_SY_EEEEENS4_13SM90_TMA_LOADENS4_14ComposedLayoutINS4_7SwizzleILi1ELi4ELi3EEENS4_18smem_ptr_flag_bitsILi32EEENSS_INS5_IJNSA_ILi8EEES17_EEENS5_IJSB_S17_EEEEEEENS4_9Copy_AtomIJNS4_39AutoVectorizingCopyWithAssumedAlignmentILi128EEEfEEENS4_8identityES11_S1B_vS1G_EENS_8epilogue10collective6detail29Sm90TmaWarpSpecializedAdapterINS1J_15DefaultEpilogueINS_10tfloat32_tENS5_IJlSB_lEEES1O_NS1I_6thread17LinearCombinationIS1N_Li1EffLNS1P_9ScaleType4KindE0ELNS_15FloatRoundStyleE2ES1N_EENS1_15EpilogueDefaultEEEEEvvEEEEvNT_6ParamsE --------------------------
	.section	.nv.constant0._ZN7cutlass13device_kernelINS_4gemm6kernel13GemmUniversalIN4cute5tupleIJiiiiEEENS1_10collective13CollectiveMmaINS1_39MainloopSm90TmaGmmaRmemAWarpSpecializedILi4ENS5_IJNS4_1CILi1EEESB_SB_EEENS1_35KernelTmaWarpSpecializedCooperativeEEENS5_IJNSA_ILi128EEENSA_ILi256EEENSA_ILi32EEEEEEfNS5_IJSB_llEEEfSJ_NS4_8TiledMMAINS4_8MMA_AtomIJNS4_4SM904GMMA30MMA_64x256x8_F32TF32TF32_RS_TNILNSN_7ScaleInE1ELSP_1EEEEEENS4_6LayoutINS5_IJNSA_ILi2EEESB_SB_EEENS5_IJSB_NSA_ILi0EEESV_EEEEENS5_IJNS4_10UnderscoreESY_SY_EEEEENS4_13SM90_TMA_LOADENS4_14ComposedLayoutINS4_7SwizzleILi1ELi4ELi3EEENS4_18smem_ptr_flag_bitsILi32EEENSS_INS5_IJNSA_ILi8EEES17_EEENS5_IJSB_S17_EEEEEEENS4_9Copy_AtomIJNS4_39AutoVectorizingCopyWithAssumedAlignmentILi128EEEfEEENS4_8identityES11_S1B_vS1G_EENS_8epilogue10collective6detail29Sm90TmaWarpSpecializedAdapterINS1J_15DefaultEpilogueINS_10tfloat32_tENS5_IJlSB_lEEES1O_NS1I_6thread17LinearCombinationIS1N_Li1EffLNS1P_9ScaleType4KindE0ELNS_15FloatRoundStyleE2ES1N_EENS1_15EpilogueDefaultEEEEEvvEEEEvNT_6ParamsE,"a",@progbits
	.sectionflags	@""
	.align	4
.nv.constant0._ZN7cutlass13device_kernelINS_4gemm6kernel13GemmUniversalIN4cute5tupleIJiiiiEEENS1_10collective13CollectiveMmaINS1_39MainloopSm90TmaGmmaRmemAWarpSpecializedILi4ENS5_IJNS4_1CILi1EEESB_SB_EEENS1_35KernelTmaWarpSpecializedCooperativeEEENS5_IJNSA_ILi128EEENSA_ILi256EEENSA_ILi32EEEEEEfNS5_IJSB_llEEEfSJ_NS4_8TiledMMAINS4_8MMA_AtomIJNS4_4SM904GMMA30MMA_64x256x8_F32TF32TF32_RS_TNILNSN_7ScaleInE1ELSP_1EEEEEENS4_6LayoutINS5_IJNSA_ILi2EEESB_SB_EEENS5_IJSB_NSA_ILi0EEESV_EEEEENS5_IJNS4_10UnderscoreESY_SY_EEEEENS4_13SM90_TMA_LOADENS4_14ComposedLayoutINS4_7SwizzleILi1ELi4ELi3EEENS4_18smem_ptr_flag_bitsILi32EEENSS_INS5_IJNSA_ILi8EEES17_EEENS5_IJSB_S17_EEEEEEENS4_9Copy_AtomIJNS4_39AutoVectorizingCopyWithAssumedAlignmentILi128EEEfEEENS4_8identityES11_S1B_vS1G_EENS_8epilogue10collective6detail29Sm90TmaWarpSpecializedAdapterINS1J_15DefaultEpilogueINS_10tfloat32_tENS5_IJlSB_lEEES1O_NS1I_6thread17LinearCombinationIS1N_Li1EffLNS1P_9ScaleType4KindE0ELNS_15FloatRoundStyleE2ES1N_EENS1_15EpilogueDefaultEEEEEvvEEEEvNT_6ParamsE:
	.zero		1664


//--------------------- SYMBOLS --------------------------

	.type		.nv.reservedSmem.offset0,@object
	.size		.nv.reservedSmem.offset0,0x4
	.type		__assertfail,@function
